	.target	sm_100a

	.elftype	@"ET_EXEC"


//--------------------- .note.nv.tkinfo           --------------------------
	.section	.note.nv.tkinfo,"",@"SHT_NOTE"
	.sectionflags	@"SHF_NOTE_NV_TKINFO"
	.tkinfo
        /*0018*/ 	.word	0x00000002
        /*0030*/ 	.string	""
        /*0030*/ 	.string	"ptxas"
        /*0030*/ 	.string	"Cuda compilation tools, release 13.0, V13.0.88"
        /*0030*/ 	.string	"Build cuda_13.0.r13.0/compiler.36424714_0"
        /*0030*/ 	.string	"-arch sm_100a -m 64 "



//--------------------- .note.nv.cuinfo           --------------------------
	.section	.note.nv.cuinfo,"",@"SHT_NOTE"
	.sectionflags	@"SHF_NOTE_NV_CUINFO"
        /*0018*/ 	.short	0x0002
        /*001a*/ 	.short	0x0064
        /*001c*/ 	.short	0x0082
	.zero		2


//--------------------- .nv.info                  --------------------------
	.section	.nv.info,"",@"SHT_CUDA_INFO"
	.align	4


	//----- nvinfo : EIATTR_REGCOUNT
	.align		4
        /*0000*/ 	.byte	0x04, 0x2f
        /*0002*/ 	.short	(.L_19 - .L_18)
	.align		4
.L_18:
        /*0004*/ 	.word	index@(_ZN7cutlass13device_kernelINS_4gemm6kernel13GemmUniversalIN4cute5tupleIJiiiiEEENS1_10collective13CollectiveMmaINS1_35MainloopSm100TmaUmmaWarpSpecializedILi6ELi2ELi4ENS5_IJNS4_1CILi2EEENSA_ILi1EEESC_EEEEENS5_IJNSA_ILi64EEENSA_ILi192EEESF_EEENS_10bfloat16_tENS5_IJlSC_lEEESI_SJ_NS4_8TiledMMAINS4_8MMA_AtomIJNS4_20SM100_MMA_F16BF16_SSISI_SI_fLi64ELi192ELNS4_4UMMA5MajorE0ELSO_0ELNSN_7ScaleInE0ELSP_0EEEEEENS4_6LayoutINS5_IJSC_SC_SC_EEENS5_IJNSA_ILi0EEESU_SU_EEEEENS5_IJNS4_10UnderscoreESX_SX_EEEEENS4_13SM90_TMA_LOADENS4_14ComposedLayoutINS4_7SwizzleILi3ELi4ELi3EEENS4_18smem_ptr_flag_bitsILi16EEENSS_INS5_IJNSA_ILi8EEESF_EEENS5_IJSF_SC_EEEEEEEvNS4_8identityENS4_23SM90_TMA_LOAD_MULTICASTES1A_vS1B_EENS_8epilogue10collective18CollectiveEpilogueINS1E_23Sm100TmaWarpSpecializedILi3ELi2ELi32ELb1ELb0EEEJSH_NS5_IJNSS_ISF_SC_EES1J_EEESI_SJ_SI_SJ_NS1E_6fusion15FusionCallbacksIS1I_NS1L_17LinearCombinationISI_fSI_fLNS_15FloatRoundStyleE2EEESH_S1K_JEEENS4_5SM1004TMEM4LOAD26SM100_TMEM_LOAD_16dp256b8xES10_S1A_NS4_17SM75_U32x4_LDSM_NENS4_14SM90_TMA_STOREES1A_NS4_17SM90_U32x4_STSM_NENS4_39AutoVectorizingCopyWithAssumedAlignmentILi128EEEEEEvvEEEEvNT_6ParamsE)
        /*0008*/ 	.word	0x00000072


	//----- nvinfo : EIATTR_FRAME_SIZE
	.align		4
.L_19:
        /*000c*/ 	.byte	0x04, 0x11
        /*000e*/ 	.short	(.L_21 - .L_20)
	.align		4
.L_20:
        /*0010*/ 	.word	index@($__internal_2_$__cuda_sm10x_tcgen05_guardrail_trap_unallocated_columns_being_dealloced)
        /*0014*/ 	.word	0x00000000


	//----- nvinfo : EIATTR_FRAME_SIZE
	.align		4
.L_21:
        /*0018*/ 	.byte	0x04, 0x11
        /*001a*/ 	.short	(.L_23 - .L_22)
	.align		4
.L_22:
        /*001c*/ 	.word	index@($__internal_1_$__cuda_sm10x_tcgen05_guardrail_trap_phase_invalid_during_alloc)
        /*0020*/ 	.word	0x00000000


	//----- nvinfo : EIATTR_FRAME_SIZE
	.align		4
.L_23:
        /*0024*/ 	.byte	0x04, 0x11
        /*0026*/ 	.short	(.L_25 - .L_24)
	.align		4
.L_24:
        /*0028*/ 	.word	index@($__internal_0_$__cuda_sm10x_tcgen05_guardrail_trap_col_being_dealloced_not_returned_by_alloc)
        /*002c*/ 	.word	0x00000000


	//----- nvinfo : EIATTR_FRAME_SIZE
	.align		4
.L_25:
        /*0030*/ 	.byte	0x04, 0x11
        /*0032*/ 	.short	(.L_27 - .L_26)
	.align		4
.L_26:
        /*0034*/ 	.word	index@(_ZN7cutlass13device_kernelINS_4gemm6kernel13GemmUniversalIN4cute5tupleIJiiiiEEENS1_10collective13CollectiveMmaINS1_35MainloopSm100TmaUmmaWarpSpecializedILi6ELi2ELi4ENS5_IJNS4_1CILi2EEENSA_ILi1EEESC_EEEEENS5_IJNSA_ILi64EEENSA_ILi192EEESF_EEENS_10bfloat16_tENS5_IJlSC_lEEESI_SJ_NS4_8TiledMMAINS4_8MMA_AtomIJNS4_20SM100_MMA_F16BF16_SSISI_SI_fLi64ELi192ELNS4_4UMMA5MajorE0ELSO_0ELNSN_7ScaleInE0ELSP_0EEEEEENS4_6LayoutINS5_IJSC_SC_SC_EEENS5_IJNSA_ILi0EEESU_SU_EEEEENS5_IJNS4_10UnderscoreESX_SX_EEEEENS4_13SM90_TMA_LOADENS4_14ComposedLayoutINS4_7SwizzleILi3ELi4ELi3EEENS4_18smem_ptr_flag_bitsILi16EEENSS_INS5_IJNSA_ILi8EEESF_EEENS5_IJSF_SC_EEEEEEEvNS4_8identityENS4_23SM90_TMA_LOAD_MULTICASTES1A_vS1B_EENS_8epilogue10collective18CollectiveEpilogueINS1E_23Sm100TmaWarpSpecializedILi3ELi2ELi32ELb1ELb0EEEJSH_NS5_IJNSS_ISF_SC_EES1J_EEESI_SJ_SI_SJ_NS1E_6fusion15FusionCallbacksIS1I_NS1L_17LinearCombinationISI_fSI_fLNS_15FloatRoundStyleE2EEESH_S1K_JEEENS4_5SM1004TMEM4LOAD26SM100_TMEM_LOAD_16dp256b8xES10_S1A_NS4_17SM75_U32x4_LDSM_NENS4_14SM90_TMA_STOREES1A_NS4_17SM90_U32x4_STSM_NENS4_39AutoVectorizingCopyWithAssumedAlignmentILi128EEEEEEvvEEEEvNT_6ParamsE)
        /*0038*/ 	.word	0x00000000


	//----- nvinfo : EIATTR_MIN_STACK_SIZE
	.align		4
.L_27:
        /*003c*/ 	.byte	0x04, 0x12
        /*003e*/ 	.short	(.L_29 - .L_28)
	.align		4
.L_28:
        /*0040*/ 	.word	index@(_ZN7cutlass13device_kernelINS_4gemm6kernel13GemmUniversalIN4cute5tupleIJiiiiEEENS1_10collective13CollectiveMmaINS1_35MainloopSm100TmaUmmaWarpSpecializedILi6ELi2ELi4ENS5_IJNS4_1CILi2EEENSA_ILi1EEESC_EEEEENS5_IJNSA_ILi64EEENSA_ILi192EEESF_EEENS_10bfloat16_tENS5_IJlSC_lEEESI_SJ_NS4_8TiledMMAINS4_8MMA_AtomIJNS4_20SM100_MMA_F16BF16_SSISI_SI_fLi64ELi192ELNS4_4UMMA5MajorE0ELSO_0ELNSN_7ScaleInE0ELSP_0EEEEEENS4_6LayoutINS5_IJSC_SC_SC_EEENS5_IJNSA_ILi0EEESU_SU_EEEEENS5_IJNS4_10UnderscoreESX_SX_EEEEENS4_13SM90_TMA_LOADENS4_14ComposedLayoutINS4_7SwizzleILi3ELi4ELi3EEENS4_18smem_ptr_flag_bitsILi16EEENSS_INS5_IJNSA_ILi8EEESF_EEENS5_IJSF_SC_EEEEEEEvNS4_8identityENS4_23SM90_TMA_LOAD_MULTICASTES1A_vS1B_EENS_8epilogue10collective18CollectiveEpilogueINS1E_23Sm100TmaWarpSpecializedILi3ELi2ELi32ELb1ELb0EEEJSH_NS5_IJNSS_ISF_SC_EES1J_EEESI_SJ_SI_SJ_NS1E_6fusion15FusionCallbacksIS1I_NS1L_17LinearCombinationISI_fSI_fLNS_15FloatRoundStyleE2EEESH_S1K_JEEENS4_5SM1004TMEM4LOAD26SM100_TMEM_LOAD_16dp256b8xES10_S1A_NS4_17SM75_U32x4_LDSM_NENS4_14SM90_TMA_STOREES1A_NS4_17SM90_U32x4_STSM_NENS4_39AutoVectorizingCopyWithAssumedAlignmentILi128EEEEEEvvEEEEvNT_6ParamsE)
        /*0044*/ 	.word	0x00000000
.L_29:


//--------------------- .nv.compat                --------------------------
	.section	.nv.compat,"",@"SHT_CUDA_COMPAT_INFO"
	.align	4
        /*0000*/ 	.byte	0x02, 0x09, 0x01, 0x00, 0x02, 0x02, 0x02, 0x00, 0x02, 0x05, 0x05, 0x00, 0x03, 0x07, 0x01, 0x01
        /*0010*/ 	.byte	0x02, 0x03, 0x01, 0x00, 0x02, 0x06, 0x01, 0x00, 0x04, 0x0b, 0x08, 0x00, 0x09, 0x00, 0x00, 0x00
        /*0020*/ 	.byte	0x00, 0x00, 0x00, 0x00


//--------------------- .nv.info._ZN7cutlass13device_kernelINS_4gemm6kernel13GemmUniversalIN4cute5tupleIJiiiiEEENS1_10collective13CollectiveMmaINS1_35MainloopSm100TmaUmmaWarpSpecializedILi6ELi2ELi4ENS5_IJNS4_1CILi2EEENSA_ILi1EEESC_EEEEENS5_IJNSA_ILi64EEENSA_ILi192EEESF_EEENS_10bfloat16_tENS5_IJlSC_lEEESI_SJ_NS4_8TiledMMAINS4_8MMA_AtomIJNS4_20SM100_MMA_F16BF16_SSISI_SI_fLi64ELi192ELNS4_4UMMA5MajorE0ELSO_0ELNSN_7ScaleInE0ELSP_0EEEEEENS4_6LayoutINS5_IJSC_SC_SC_EEENS5_IJNSA_ILi0EEESU_SU_EEEEENS5_IJNS4_10UnderscoreESX_SX_EEEEENS4_13SM90_TMA_LOADENS4_14ComposedLayoutINS4_7SwizzleILi3ELi4ELi3EEENS4_18smem_ptr_flag_bitsILi16EEENSS_INS5_IJNSA_ILi8EEESF_EEENS5_IJSF_SC_EEEEEEEvNS4_8identityENS4_23SM90_TMA_LOAD_MULTICASTES1A_vS1B_EENS_8epilogue10collective18CollectiveEpilogueINS1E_23Sm100TmaWarpSpecializedILi3ELi2ELi32ELb1ELb0EEEJSH_NS5_IJNSS_ISF_SC_EES1J_EEESI_SJ_SI_SJ_NS1E_6fusion15FusionCallbacksIS1I_NS1L_17LinearCombinationISI_fSI_fLNS_15FloatRoundStyleE2EEESH_S1K_JEEENS4_5SM1004TMEM4LOAD26SM100_TMEM_LOAD_16dp256b8xES10_S1A_NS4_17SM75_U32x4_LDSM_NENS4_14SM90_TMA_STOREES1A_NS4_17SM90_U32x4_STSM_NENS4_39AutoVectorizingCopyWithAssumedAlignmentILi128EEEEEEvvEEEEvNT_6ParamsE --------------------------
	.section	.nv.info._ZN7cutlass13device_kernelINS_4gemm6kernel13GemmUniversalIN4cute5tupleIJiiiiEEENS1_10collective13CollectiveMmaINS1_35MainloopSm100TmaUmmaWarpSpecializedILi6ELi2ELi4ENS5_IJNS4_1CILi2EEENSA_ILi1EEESC_EEEEENS5_IJNSA_ILi64EEENSA_ILi192EEESF_EEENS_10bfloat16_tENS5_IJlSC_lEEESI_SJ_NS4_8TiledMMAINS4_8MMA_AtomIJNS4_20SM100_MMA_F16BF16_SSISI_SI_fLi64ELi192ELNS4_4UMMA5MajorE0ELSO_0ELNSN_7ScaleInE0ELSP_0EEEEEENS4_6LayoutINS5_IJSC_SC_SC_EEENS5_IJNSA_ILi0EEESU_SU_EEEEENS5_IJNS4_10UnderscoreESX_SX_EEEEENS4_13SM90_TMA_LOADENS4_14ComposedLayoutINS4_7SwizzleILi3ELi4ELi3EEENS4_18smem_ptr_flag_bitsILi16EEENSS_INS5_IJNSA_ILi8EEESF_EEENS5_IJSF_SC_EEEEEEEvNS4_8identityENS4_23SM90_TMA_LOAD_MULTICASTES1A_vS1B_EENS_8epilogue10collective18CollectiveEpilogueINS1E_23Sm100TmaWarpSpecializedILi3ELi2ELi32ELb1ELb0EEEJSH_NS5_IJNSS_ISF_SC_EES1J_EEESI_SJ_SI_SJ_NS1E_6fusion15FusionCallbacksIS1I_NS1L_17LinearCombinationISI_fSI_fLNS_15FloatRoundStyleE2EEESH_S1K_JEEENS4_5SM1004TMEM4LOAD26SM100_TMEM_LOAD_16dp256b8xES10_S1A_NS4_17SM75_U32x4_LDSM_NENS4_14SM90_TMA_STOREES1A_NS4_17SM90_U32x4_STSM_NENS4_39AutoVectorizingCopyWithAssumedAlignmentILi128EEEEEEvvEEEEvNT_6ParamsE,"",@"SHT_CUDA_INFO"
	.sectionflags	@""
	.align	4


	//----- nvinfo : EIATTR_CUDA_API_VERSION
	.align		4
        /*0000*/ 	.byte	0x04, 0x37
        /*0002*/ 	.short	(.L_31 - .L_30)
.L_30:
        /*0004*/ 	.word	0x00000082


	//----- nvinfo : EIATTR_KPARAM_INFO
	.align		4
.L_31:
        /*0008*/ 	.byte	0x04, 0x17
        /*000a*/ 	.short	(.L_33 - .L_32)
.L_32:
        /*000c*/ 	.word	0x00000000
        /*0010*/ 	.short	0x0000
        /*0012*/ 	.short	0x0000
        /*0014*/ 	.byte	0x00, 0xf0, 0x01, 0x20


	//----- nvinfo : EIATTR_AT_ENTRY_FRAGMENTS
	.align		4
.L_33:
        /*0018*/ 	.byte	0x04, 0x4f
        /*001a*/ 	.short	(.L_35 - .L_34)


	//   ....[0]....
.L_34:
        /*001c*/ 	.word	0x00000006


	//----- nvinfo : EIATTR_RESERVED_SMEM_USED
	.align		4
.L_35:
        /*0020*/ 	.byte	0x01, 0x41
	.zero		2


	//----- nvinfo : EIATTR_SPARSE_MMA_MASK
	.align		4
        /*0024*/ 	.byte	0x03, 0x50
        /*0026*/ 	.short	0x0000


	//----- nvinfo : EIATTR_TCGEN05_1CTA_USED
	.align		4
        /*0028*/ 	.byte	0x01, 0x51
	.zero		2


	//----- nvinfo : EIATTR_MAXREG_COUNT
	.align		4
        /*002c*/ 	.byte	0x03, 0x1b
        /*002e*/ 	.short	0x00ff


	//----- nvinfo : EIATTR_NUM_BARRIERS
	.align		4
        /*0030*/ 	.byte	0x02, 0x4c
        /*0032*/ 	.byte	0x07
	.zero		1


	//----- nvinfo : EIATTR_EXTERNS
	.align		4
        /*0034*/ 	.byte	0x04, 0x0f
        /*0036*/ 	.short	(.L_37 - .L_36)


	//   ....[0]....
	.align		4
.L_36:
        /*0038*/ 	.word	index@(__assertfail)


	//----- nvinfo : EIATTR_MERCURY_ISA_VERSION
	.align		4
.L_37:
        /*003c*/ 	.byte	0x03, 0x5f
        /*003e*/ 	.short	0x0101


	//----- nvinfo : EIATTR_INT_WARP_WIDE_INSTR_OFFSETS
	.align		4
        /*0040*/ 	.byte	0x04, 0x31
        /*0042*/ 	.short	(.L_39 - .L_38)


	//   ....[0]....
.L_38:
        /*0044*/ 	.word	0x00003e60


	//   ....[1]....
        /*0048*/ 	.word	0x00003e80


	//   ....[2]....
        /*004c*/ 	.word	0x00003eb0


	//   ....[3]....
        /*0050*/ 	.word	0x00004aa0


	//   ....[4]....
        /*0054*/ 	.word	0x00004b00


	//   ....[5]....
        /*0058*/ 	.word	0x00004bf0


	//   ....[6]....
        /*005c*/ 	.word	0x00004c80


	//   ....[7]....
        /*0060*/ 	.word	0x00004d70


	//   ....[8]....
        /*0064*/ 	.word	0x00004e20


	//----- nvinfo : EIATTR_COOP_GROUP_MASK_REGIDS
	.align		4
.L_39:
        /*0068*/ 	.byte	0x04, 0x29
        /*006a*/ 	.short	(.L_41 - .L_40)


	//   ....[0]....
.L_40:
        /*006c*/ 	.word	0xffffffff


	//   ....[1]....
        /*0070*/ 	.word	0xffffffff


	//   ....[2]....
        /*0074*/ 	.word	0xffffffff


	//   ....[3]....
        /*0078*/ 	.word	0xffffffff


	//   ....[4]....
        /*007c*/ 	.word	0xffffffff


	//   ....[5]....
        /*0080*/ 	.word	0xffffffff


	//   ....[6]....
        /*0084*/ 	.word	0xffffffff


	//   ....[7]....
        /*0088*/ 	.word	0xffffffff


	//   ....[8]....
        /*008c*/ 	.word	0xffffffff


	//   ....[9]....
        /*0090*/ 	.word	0xffffffff


	//   ....[10]....
        /*0094*/ 	.word	0xffffffff


	//   ....[11]....
        /*0098*/ 	.word	0xffffffff


	//   ....[12]....
        /*009c*/ 	.word	0xffffffff


	//   ....[13]....
        /*00a0*/ 	.word	0xffffffff


	//----- nvinfo : EIATTR_COOP_GROUP_INSTR_OFFSETS
	.align		4
.L_41:
        /*00a4*/ 	.byte	0x04, 0x28
        /*00a6*/ 	.short	(.L_43 - .L_42)


	//   ....[0]....
.L_42:
        /*00a8*/ 	.word	0x00000080


	//   ....[1]....
        /*00ac*/ 	.word	0x000004f0


	//   ....[2]....
        /*00b0*/ 	.word	0x000006d0


	//   ....[3]....
        /*00b4*/ 	.word	0x00000850


	//   ....[4]....
        /*00b8*/ 	.word	0x00000950


	//   ....[5]....
        /*00bc*/ 	.word	0x00000ac0


	//   ....[6]....
        /*00c0*/ 	.word	0x00000c60


	//   ....[7]....
        /*00c4*/ 	.word	0x00000e10


	//   ....[8]....
        /*00c8*/ 	.word	0x00002060


	//   ....[9]....
        /*00cc*/ 	.word	0x00003060


	//   ....[10]....
        /*00d0*/ 	.word	0x00003270


	//   ....[11]....
        /*00d4*/ 	.word	0x000032a0


	//   ....[12]....
        /*00d8*/ 	.word	0x00003d40


	//   ....[13]....
        /*00dc*/ 	.word	0x00003f70


	//----- nvinfo : EIATTR_VRC_CTA_INIT_COUNT
	.align		4
.L_43:
        /*00e0*/ 	.byte	0x02, 0x4a
        /*00e2*/ 	.byte	0x80
	.zero		1


	//----- nvinfo : EIATTR_SYSCALL_OFFSETS
	.align		4
        /*00e4*/ 	.byte	0x04, 0x46
        /*00e6*/ 	.short	(.L_45 - .L_44)


	//   ....[0]....
.L_44:
        /*00e8*/ 	.word	0x00005a80


	//   ....[1]....
        /*00ec*/ 	.word	0x00005b70


	//   ....[2]....
        /*00f0*/ 	.word	0x000063d0


	//   ....[3]....
        /*00f4*/ 	.word	0x000070a0


	//   ....[4]....
        /*00f8*/ 	.word	0x00007d30


	//----- nvinfo : EIATTR_MBARRIER_INSTR_OFFSETS
	.align		4
.L_45:
        /*00fc*/ 	.byte	0x04, 0x39
        /*00fe*/ 	.short	(.L_47 - .L_46)


	//   ....[0]....
.L_46:
        /*0100*/ 	.word	0x00000600
        /*0104*/ 	.word	0x000000ff
        /*0108*/ 	.word	0x00000000
        /*010c*/ 	.short	0x0100
        /*010e*/ 	.byte	0x04
	.zero		1


	//   ....[1]....
        /*0110*/ 	.word	0x00000610
        /*0114*/ 	.word	0x000000ff
        /*0118*/ 	.word	0x00000030
        /*011c*/ 	.short	0x0100
        /*011e*/ 	.byte	0x04
	.zero		1


	//   ....[2]....
        /*0120*/ 	.word	0x00000620
        /*0124*/ 	.word	0x000000ff
        /*0128*/ 	.word	0x00000008
        /*012c*/ 	.short	0x0100
        /*012e*/ 	.byte	0x04
	.zero		1


	//   ....[3]....
        /*0130*/ 	.word	0x00000630
        /*0134*/ 	.word	0x000000ff
        /*0138*/ 	.word	0x00000038
        /*013c*/ 	.short	0x0100
        /*013e*/ 	.byte	0x04
	.zero		1


	//   ....[4]....
        /*0140*/ 	.word	0x00000640
        /*0144*/ 	.word	0x000000ff
        /*0148*/ 	.word	0x00000010
        /*014c*/ 	.short	0x0100
        /*014e*/ 	.byte	0x04
	.zero		1


	//   ....[5]....
        /*0150*/ 	.word	0x00000650
        /*0154*/ 	.word	0x000000ff
        /*0158*/ 	.word	0x00000040
        /*015c*/ 	.short	0x0100
        /*015e*/ 	.byte	0x04
	.zero		1


	//   ....[6]....
        /*0160*/ 	.word	0x00000660
        /*0164*/ 	.word	0x000000ff
        /*0168*/ 	.word	0x00000018
        /*016c*/ 	.short	0x0100
        /*016e*/ 	.byte	0x04
	.zero		1


	//   ....[7]....
        /*0170*/ 	.word	0x00000670
        /*0174*/ 	.word	0x000000ff
        /*0178*/ 	.word	0x00000048
        /*017c*/ 	.short	0x0100
        /*017e*/ 	.byte	0x04
	.zero		1


	//   ....[8]....
        /*0180*/ 	.word	0x00000680
        /*0184*/ 	.word	0x000000ff
        /*0188*/ 	.word	0x00000020
        /*018c*/ 	.short	0x0100
        /*018e*/ 	.byte	0x04
	.zero		1


	//   ....[9]....
        /*0190*/ 	.word	0x00000690
        /*0194*/ 	.word	0x000000ff
        /*0198*/ 	.word	0x00000050
        /*019c*/ 	.short	0x0100
        /*019e*/ 	.byte	0x04
	.zero		1


	//   ....[10]....
        /*01a0*/ 	.word	0x000006a0
        /*01a4*/ 	.word	0x000000ff
        /*01a8*/ 	.word	0x00000028
        /*01ac*/ 	.short	0x0100
        /*01ae*/ 	.byte	0x04
	.zero		1


	//   ....[11]....
        /*01b0*/ 	.word	0x000006b0
        /*01b4*/ 	.word	0x000000ff
        /*01b8*/ 	.word	0x00000058
        /*01bc*/ 	.short	0x0100
        /*01be*/ 	.byte	0x04
	.zero		1


	//   ....[12]....
        /*01c0*/ 	.word	0x000007e0
        /*01c4*/ 	.word	0x000000ff
        /*01c8*/ 	.word	0x00000060
        /*01cc*/ 	.short	0x0100
        /*01ce*/ 	.byte	0x04
	.zero		1


	//   ....[13]....
        /*01d0*/ 	.word	0x000007f0
        /*01d4*/ 	.word	0x000000ff
        /*01d8*/ 	.word	0x00000078
        /*01dc*/ 	.short	0x0100
        /*01de*/ 	.byte	0x04
	.zero		1


	//   ....[14]....
        /*01e0*/ 	.word	0x00000800
        /*01e4*/ 	.word	0x000000ff
        /*01e8*/ 	.word	0x00000068
        /*01ec*/ 	.short	0x0100
        /*01ee*/ 	.byte	0x04
	.zero		1


	//   ....[15]....
        /*01f0*/ 	.word	0x00000810
        /*01f4*/ 	.word	0x000000ff
        /*01f8*/ 	.word	0x00000080
        /*01fc*/ 	.short	0x0100
        /*01fe*/ 	.byte	0x04
	.zero		1


	//   ....[16]....
        /*0200*/ 	.word	0x00000820
        /*0204*/ 	.word	0x000000ff
        /*0208*/ 	.word	0x00000070
        /*020c*/ 	.short	0x0100
        /*020e*/ 	.byte	0x04
	.zero		1


	//   ....[17]....
        /*0210*/ 	.word	0x00000830
        /*0214*/ 	.word	0x000000ff
        /*0218*/ 	.word	0x00000088
        /*021c*/ 	.short	0x0100
        /*021e*/ 	.byte	0x04
	.zero		1


	//   ....[18]....
        /*0220*/ 	.word	0x00000920
        /*0224*/ 	.word	0x000000ff
        /*0228*/ 	.word	0x00000090
        /*022c*/ 	.short	0x0100
        /*022e*/ 	.byte	0x06
	.zero		1


	//   ....[19]....
        /*0230*/ 	.word	0x00000930
        /*0234*/ 	.word	0x000000ff
        /*0238*/ 	.word	0x00000098
        /*023c*/ 	.short	0x0100
        /*023e*/ 	.byte	0x06
	.zero		1


	//   ....[20]....
        /*0240*/ 	.word	0x00000a70
        /*0244*/ 	.word	0x000000ff
        /*0248*/ 	.word	0x000000a0
        /*024c*/ 	.short	0x0100
        /*024e*/ 	.byte	0x06
	.zero		1


	//   ....[21]....
        /*0250*/ 	.word	0x00000a80
        /*0254*/ 	.word	0x000000ff
        /*0258*/ 	.word	0x000000b0
        /*025c*/ 	.short	0x0100
        /*025e*/ 	.byte	0x06
	.zero		1


	//   ....[22]....
        /*0260*/ 	.word	0x00000a90
        /*0264*/ 	.word	0x000000ff
        /*0268*/ 	.word	0x000000a8
        /*026c*/ 	.short	0x0100
        /*026e*/ 	.byte	0x06
	.zero		1


	//   ....[23]....
        /*0270*/ 	.word	0x00000aa0
        /*0274*/ 	.word	0x000000ff
        /*0278*/ 	.word	0x000000b8
        /*027c*/ 	.short	0x0100
        /*027e*/ 	.byte	0x06
	.zero		1


	//   ....[24]....
        /*0280*/ 	.word	0x00000bd0
        /*0284*/ 	.word	0x000000ff
        /*0288*/ 	.word	0x000000c0
        /*028c*/ 	.short	0x0100
        /*028e*/ 	.byte	0x04
	.zero		1


	//   ....[25]....
        /*0290*/ 	.word	0x00000be0
        /*0294*/ 	.word	0x000000ff
        /*0298*/ 	.word	0x000000e0
        /*029c*/ 	.short	0x0100
        /*029e*/ 	.byte	0x04
	.zero		1


	//   ....[26]....
        /*02a0*/ 	.word	0x00000bf0
        /*02a4*/ 	.word	0x000000ff
        /*02a8*/ 	.word	0x000000c8
        /*02ac*/ 	.short	0x0100
        /*02ae*/ 	.byte	0x04
	.zero		1


	//   ....[27]....
        /*02b0*/ 	.word	0x00000c00
        /*02b4*/ 	.word	0x000000ff
        /*02b8*/ 	.word	0x000000e8
        /*02bc*/ 	.short	0x0100
        /*02be*/ 	.byte	0x04
	.zero		1


	//   ....[28]....
        /*02c0*/ 	.word	0x00000c10
        /*02c4*/ 	.word	0x000000ff
        /*02c8*/ 	.word	0x000000d0
        /*02cc*/ 	.short	0x0100
        /*02ce*/ 	.byte	0x04
	.zero		1


	//   ....[29]....
        /*02d0*/ 	.word	0x00000c20
        /*02d4*/ 	.word	0x000000ff
        /*02d8*/ 	.word	0x000000f0
        /*02dc*/ 	.short	0x0100
        /*02de*/ 	.byte	0x04
	.zero		1


	//   ....[30]....
        /*02e0*/ 	.word	0x00000c30
        /*02e4*/ 	.word	0x000000ff
        /*02e8*/ 	.word	0x000000d8
        /*02ec*/ 	.short	0x0100
        /*02ee*/ 	.byte	0x04
	.zero		1


	//   ....[31]....
        /*02f0*/ 	.word	0x00000c40
        /*02f4*/ 	.word	0x000000ff
        /*02f8*/ 	.word	0x000000f8
        /*02fc*/ 	.short	0x0100
        /*02fe*/ 	.byte	0x04
	.zero		1


	//   ....[32]....
        /*0300*/ 	.word	0x00000d30
        /*0304*/ 	.word	0x000000ff
        /*0308*/ 	.word	0x00000100
        /*030c*/ 	.short	0x0100
        /*030e*/ 	.byte	0x04
	.zero		1


	//   ....[33]....
        /*0310*/ 	.word	0x00000d40
        /*0314*/ 	.word	0x000000ff
        /*0318*/ 	.word	0x00000110
        /*031c*/ 	.short	0x0100
        /*031e*/ 	.byte	0x04
	.zero		1


	//   ....[34]....
        /*0320*/ 	.word	0x00000d50
        /*0324*/ 	.word	0x000000ff
        /*0328*/ 	.word	0x00000108
        /*032c*/ 	.short	0x0100
        /*032e*/ 	.byte	0x04
	.zero		1


	//   ....[35]....
        /*0330*/ 	.word	0x00000d60
        /*0334*/ 	.word	0x000000ff
        /*0338*/ 	.word	0x00000118
        /*033c*/ 	.short	0x0100
        /*033e*/ 	.byte	0x04
	.zero		1


	//   ....[36]....
        /*0340*/ 	.word	0x00001900
        /*0344*/ 	.word	0x00000000
        /*0348*/ 	.word	0x00000110
        /*034c*/ 	.short	0x010a
        /*034e*/ 	.byte	0xff
	.zero		1


	//   ....[37]....
        /*0350*/ 	.word	0x00001920
        /*0354*/ 	.word	0x00000000
        /*0358*/ 	.word	0x00000100
        /*035c*/ 	.short	0x0101
        /*035e*/ 	.byte	0xff
	.zero		1


	//   ....[38]....
        /*0360*/ 	.word	0x000019e0
        /*0364*/ 	.word	0x000000ff
        /*0368*/ 	.word	0x00000030
        /*036c*/ 	.short	0x010a
        /*036e*/ 	.byte	0x06
	.zero		1


	//   ....[39]....
        /*0370*/ 	.word	0x00001a60
        /*0374*/ 	.word	0x000000ff
        /*0378*/ 	.word	0x00000030
        /*037c*/ 	.short	0x010a
        /*037e*/ 	.byte	0x21
	.zero		1


	//   ....[40]....
        /*0380*/ 	.word	0x00001bf0
        /*0384*/ 	.word	0x000000ff
        /*0388*/ 	.word	0x00000030
        /*038c*/ 	.short	0x010a
        /*038e*/ 	.byte	0x06
	.zero		1


	//   ....[41]....
        /*0390*/ 	.word	0x00001d20
        /*0394*/ 	.word	0x000000ff
        /*0398*/ 	.word	0x00000098
        /*039c*/ 	.short	0x0101
        /*039e*/ 	.byte	0x0f
	.zero		1


	//   ....[42]....
        /*03a0*/ 	.word	0x00001d40
        /*03a4*/ 	.word	0x000000ff
        /*03a8*/ 	.word	0x00000030
        /*03ac*/ 	.short	0x010a
        /*03ae*/ 	.byte	0x06
	.zero		1


	//   ....[43]....
        /*03b0*/ 	.word	0x00001dc0
        /*03b4*/ 	.word	0x000000ff
        /*03b8*/ 	.word	0x00000030
        /*03bc*/ 	.short	0x010a
        /*03be*/ 	.byte	0x09
	.zero		1


	//   ....[44]....
        /*03c0*/ 	.word	0x00001f50
        /*03c4*/ 	.word	0x000000ff
        /*03c8*/ 	.word	0x00000030
        /*03cc*/ 	.short	0x010a
        /*03ce*/ 	.byte	0x07
	.zero		1


	//   ....[45]....
        /*03d0*/ 	.word	0x00002090
        /*03d4*/ 	.word	0x00000003
        /*03d8*/ 	.word	0x000000a0
        /*03dc*/ 	.short	0x010a
        /*03de*/ 	.byte	0xff
	.zero		1


	//   ....[46]....
        /*03e0*/ 	.word	0x000021e0
        /*03e4*/ 	.word	0x00000000
        /*03e8*/ 	.word	0x00000000
        /*03ec*/ 	.short	0x0101
        /*03ee*/ 	.byte	0xff
	.zero		1


	//   ....[47]....
        /*03f0*/ 	.word	0x00002790
        /*03f4*/ 	.word	0x000000ff
        /*03f8*/ 	.word	0x00000000
        /*03fc*/ 	.short	0x010a
        /*03fe*/ 	.byte	0x04
	.zero		1


	//   ....[48]....
        /*0400*/ 	.word	0x00002820
        /*0404*/ 	.word	0x000000ff
        /*0408*/ 	.word	0x00000000
        /*040c*/ 	.short	0x010a
        /*040e*/ 	.byte	0x05
	.zero		1


	//   ....[49]....
        /*0410*/ 	.word	0x000028b0
        /*0414*/ 	.word	0x000000ff
        /*0418*/ 	.word	0x00000000
        /*041c*/ 	.short	0x010a
        /*041e*/ 	.byte	0x05
	.zero		1


	//   ....[50]....
        /*0420*/ 	.word	0x00002940
        /*0424*/ 	.word	0x000000ff
        /*0428*/ 	.word	0x00000000
        /*042c*/ 	.short	0x010a
        /*042e*/ 	.byte	0x05
	.zero		1


	//   ....[51]....
        /*0430*/ 	.word	0x000029d0
        /*0434*/ 	.word	0x000000ff
        /*0438*/ 	.word	0x00000000
        /*043c*/ 	.short	0x010a
        /*043e*/ 	.byte	0x05
	.zero		1


	//   ....[52]....
        /*0440*/ 	.word	0x00002a70
        /*0444*/ 	.word	0x00000000
        /*0448*/ 	.word	0x00000000
        /*044c*/ 	.short	0x010a
        /*044e*/ 	.byte	0xff
	.zero		1


	//   ....[53]....
        /*0450*/ 	.word	0x00002bb0
        /*0454*/ 	.word	0x00000002
        /*0458*/ 	.word	0x00000100
        /*045c*/ 	.short	0x010a
        /*045e*/ 	.byte	0xff
	.zero		1


	//   ....[54]....
        /*0460*/ 	.word	0x00002c10
        /*0464*/ 	.word	0x00000004
        /*0468*/ 	.word	0x00000000
        /*046c*/ 	.short	0x0101
        /*046e*/ 	.byte	0xff
	.zero		1


	//   ....[55]....
        /*0470*/ 	.word	0x00002c30
        /*0474*/ 	.word	0x000000ff
        /*0478*/ 	.word	0x000000b0
        /*047c*/ 	.short	0x010a
        /*047e*/ 	.byte	0x04
	.zero		1


	//   ....[56]....
        /*0480*/ 	.word	0x00002d50
        /*0484*/ 	.word	0x00000002
        /*0488*/ 	.word	0x000000a0
        /*048c*/ 	.short	0x010a
        /*048e*/ 	.byte	0xff
	.zero		1


	//   ....[57]....
        /*0490*/ 	.word	0x00002e60
        /*0494*/ 	.word	0x00000002
        /*0498*/ 	.word	0x00000000
        /*049c*/ 	.short	0x0101
        /*049e*/ 	.byte	0xff
	.zero		1


	//   ....[58]....
        /*04a0*/ 	.word	0x00002ef0
        /*04a4*/ 	.word	0x000000ff
        /*04a8*/ 	.word	0x000000b0
        /*04ac*/ 	.short	0x0106
        /*04ae*/ 	.byte	0x04
	.zero		1


	//   ....[59]....
        /*04b0*/ 	.word	0x00002f10
        /*04b4*/ 	.word	0x000000ff
        /*04b8*/ 	.word	0x000000b0
        /*04bc*/ 	.short	0x010a
        /*04be*/ 	.byte	0x04
	.zero		1


	//   ....[60]....
        /*04c0*/ 	.word	0x00002fa0
        /*04c4*/ 	.word	0x000000ff
        /*04c8*/ 	.word	0x000000b0
        /*04cc*/ 	.short	0x0106
        /*04ce*/ 	.byte	0x07
	.zero		1


	//   ....[61]....
        /*04d0*/ 	.word	0x00002fe0
        /*04d4*/ 	.word	0x00000000
        /*04d8*/ 	.word	0x000000b0
        /*04dc*/ 	.short	0x010a
        /*04de*/ 	.byte	0xff
	.zero		1


	//   ....[62]....
        /*04e0*/ 	.word	0x00003540
        /*04e4*/ 	.word	0x00000000
        /*04e8*/ 	.word	0x000000a0
        /*04ec*/ 	.short	0x010a
        /*04ee*/ 	.byte	0xff
	.zero		1


	//   ....[63]....
        /*04f0*/ 	.word	0x00003640
        /*04f4*/ 	.word	0x00000003
        /*04f8*/ 	.word	0x00000000
        /*04fc*/ 	.short	0x0101
        /*04fe*/ 	.byte	0xff
	.zero		1


	//   ....[64]....
        /*0500*/ 	.word	0x00003650
        /*0504*/ 	.word	0x000000ff
        /*0508*/ 	.word	0x00000000
        /*050c*/ 	.short	0x010a
        /*050e*/ 	.byte	0x05
	.zero		1


	//   ....[65]....
        /*0510*/ 	.word	0x000036d0
        /*0514*/ 	.word	0x000000ff
        /*0518*/ 	.word	0x000000e0
        /*051c*/ 	.short	0x010a
        /*051e*/ 	.byte	0x1f
	.zero		1


	//   ....[66]....
        /*0520*/ 	.word	0x000037a0
        /*0524*/ 	.word	0x000000ff
        /*0528*/ 	.word	0x00000000
        /*052c*/ 	.short	0x010a
        /*052e*/ 	.byte	0x07
	.zero		1


	//   ....[67]....
        /*0530*/ 	.word	0x000038e0
        /*0534*/ 	.word	0x000000ff
        /*0538*/ 	.word	0x00000000
        /*053c*/ 	.short	0x010a
        /*053e*/ 	.byte	0x06
	.zero		1


	//   ....[68]....
        /*0540*/ 	.word	0x00003b70
        /*0544*/ 	.word	0x000000ff
        /*0548*/ 	.word	0x00000000
        /*054c*/ 	.short	0x010a
        /*054e*/ 	.byte	0x04
	.zero		1


	//   ....[69]....
        /*0550*/ 	.word	0x00003c00
        /*0554*/ 	.word	0x000000ff
        /*0558*/ 	.word	0x00000000
        /*055c*/ 	.short	0x010a
        /*055e*/ 	.byte	0x05
	.zero		1


	//   ....[70]....
        /*0560*/ 	.word	0x00003c90
        /*0564*/ 	.word	0x000000ff
        /*0568*/ 	.word	0x00000000
        /*056c*/ 	.short	0x010a
        /*056e*/ 	.byte	0x05
	.zero		1


	//   ....[71]....
        /*0570*/ 	.word	0x00003d20
        /*0574*/ 	.word	0x000000ff
        /*0578*/ 	.word	0x00000000
        /*057c*/ 	.short	0x010a
        /*057e*/ 	.byte	0x04
	.zero		1


	//   ....[72]....
        /*0580*/ 	.word	0x00004260
        /*0584*/ 	.word	0x00000008
        /*0588*/ 	.word	0x000000a0
        /*058c*/ 	.short	0x010a
        /*058e*/ 	.byte	0xff
	.zero		1


	//   ....[73]....
        /*0590*/ 	.word	0x000043d0
        /*0594*/ 	.word	0x00000000
        /*0598*/ 	.word	0x00000000
        /*059c*/ 	.short	0x0101
        /*059e*/ 	.byte	0xff
	.zero		1


	//   ....[74]....
        /*05a0*/ 	.word	0x000048b0
        /*05a4*/ 	.word	0x000000ff
        /*05a8*/ 	.word	0x00000098
        /*05ac*/ 	.short	0x010a
        /*05ae*/ 	.byte	0x15
	.zero		1


	//   ....[75]....
        /*05b0*/ 	.word	0x00004a40
        /*05b4*/ 	.word	0x000000ff
        /*05b8*/ 	.word	0x00000078
        /*05bc*/ 	.short	0x010a
        /*05be*/ 	.byte	0x15
	.zero		1


	//   ....[76]....
        /*05c0*/ 	.word	0x00004ba0
        /*05c4*/ 	.word	0x000000ff
        /*05c8*/ 	.word	0x00000060
        /*05cc*/ 	.short	0x010b
        /*05ce*/ 	.byte	0x15
	.zero		1


	//   ....[77]....
        /*05d0*/ 	.word	0x00004bb0
        /*05d4*/ 	.word	0x000000ff
        /*05d8*/ 	.word	0x00000000
        /*05dc*/ 	.short	0x0101
        /*05de*/ 	.byte	0x2b
	.zero		1


	//   ....[78]....
        /*05e0*/ 	.word	0x00004bc0
        /*05e4*/ 	.word	0x000000ff
        /*05e8*/ 	.word	0x00000080
        /*05ec*/ 	.short	0x010a
        /*05ee*/ 	.byte	0x15
	.zero		1


	//   ....[79]....
        /*05f0*/ 	.word	0x00004d20
        /*05f4*/ 	.word	0x000000ff
        /*05f8*/ 	.word	0x00000068
        /*05fc*/ 	.short	0x010b
        /*05fe*/ 	.byte	0x15
	.zero		1


	//   ....[80]....
        /*0600*/ 	.word	0x00004d30
        /*0604*/ 	.word	0x000000ff
        /*0608*/ 	.word	0x00000000
        /*060c*/ 	.short	0x0101
        /*060e*/ 	.byte	0x29
	.zero		1


	//   ....[81]....
        /*0610*/ 	.word	0x00004d40
        /*0614*/ 	.word	0x000000ff
        /*0618*/ 	.word	0x00000088
        /*061c*/ 	.short	0x010a
        /*061e*/ 	.byte	0x15
	.zero		1


	//   ....[82]....
        /*0620*/ 	.word	0x00004f30
        /*0624*/ 	.word	0x000000ff
        /*0628*/ 	.word	0x00000070
        /*062c*/ 	.short	0x010b
        /*062e*/ 	.byte	0x15
	.zero		1


	//   ....[83]....
        /*0630*/ 	.word	0x00004f40
        /*0634*/ 	.word	0x000000ff
        /*0638*/ 	.word	0x00000000
        /*063c*/ 	.short	0x0101
        /*063e*/ 	.byte	0x28
	.zero		1


	//   ....[84]....
        /*0640*/ 	.word	0x00004f70
        /*0644*/ 	.word	0x000000ff
        /*0648*/ 	.word	0x00000078
        /*064c*/ 	.short	0x010a
        /*064e*/ 	.byte	0x15
	.zero		1


	//   ....[85]....
        /*0650*/ 	.word	0x00004f90
        /*0654*/ 	.word	0x000000ff
        /*0658*/ 	.word	0x00000080
        /*065c*/ 	.short	0x010a
        /*065e*/ 	.byte	0x15
	.zero		1


	//   ....[86]....
        /*0660*/ 	.word	0x00004fd0
        /*0664*/ 	.word	0x00000000
        /*0668*/ 	.word	0x00000088
        /*066c*/ 	.short	0x010a
        /*066e*/ 	.byte	0xff
	.zero		1


	//   ....[87]....
        /*0670*/ 	.word	0x00005310
        /*0674*/ 	.word	0x00000008
        /*0678*/ 	.word	0x000000a0
        /*067c*/ 	.short	0x010a
        /*067e*/ 	.byte	0xff
	.zero		1


	//   ....[88]....
        /*0680*/ 	.word	0x00005490
        /*0684*/ 	.word	0x00000000
        /*0688*/ 	.word	0x00000000
        /*068c*/ 	.short	0x0101
        /*068e*/ 	.byte	0xff
	.zero		1


	//   ....[89]....
        /*0690*/ 	.word	0x00006020
        /*0694*/ 	.word	0x000000ff
        /*0698*/ 	.word	0x00000060
        /*069c*/ 	.short	0x010a
        /*069e*/ 	.byte	0x2c
	.zero		1


	//   ....[90]....
        /*06a0*/ 	.word	0x00006090
        /*06a4*/ 	.word	0x0000005f
        /*06a8*/ 	.word	0x000000c0
        /*06ac*/ 	.short	0x010a
        /*06ae*/ 	.byte	0xff
	.zero		1


	//   ....[91]....
        /*06b0*/ 	.word	0x000061b0
        /*06b4*/ 	.word	0x000000ff
        /*06b8*/ 	.word	0x00000060
        /*06bc*/ 	.short	0x010a
        /*06be*/ 	.byte	0x2c
	.zero		1


	//   ....[92]....
        /*06c0*/ 	.word	0x000062b0
        /*06c4*/ 	.word	0x0000005f
        /*06c8*/ 	.word	0x000000c0
        /*06cc*/ 	.short	0x010a
        /*06ce*/ 	.byte	0xff
	.zero		1


	//   ....[93]....
        /*06d0*/ 	.word	0x00006dc0
        /*06d4*/ 	.word	0x00000000
        /*06d8*/ 	.word	0x00000000
        /*06dc*/ 	.short	0x0101
        /*06de*/ 	.byte	0xff
	.zero		1


	//   ....[94]....
        /*06e0*/ 	.word	0x00006dd0
        /*06e4*/ 	.word	0x00000003
        /*06e8*/ 	.word	0x00000060
        /*06ec*/ 	.short	0x010a
        /*06ee*/ 	.byte	0xff
	.zero		1


	//   ....[95]....
        /*06f0*/ 	.word	0x00006ea0
        /*06f4*/ 	.word	0x00000003
        /*06f8*/ 	.word	0x00000060
        /*06fc*/ 	.short	0x010a
        /*06fe*/ 	.byte	0xff
	.zero		1


	//   ....[96]....
        /*0700*/ 	.word	0x00007a50
        /*0704*/ 	.word	0x00000000
        /*0708*/ 	.word	0x00000000
        /*070c*/ 	.short	0x0101
        /*070e*/ 	.byte	0xff
	.zero		1


	//   ....[97]....
        /*0710*/ 	.word	0x00007a60
        /*0714*/ 	.word	0x00000005
        /*0718*/ 	.word	0x00000060
        /*071c*/ 	.short	0x010a
        /*071e*/ 	.byte	0xff
	.zero		1


	//   ....[98]....
        /*0720*/ 	.word	0x00007b30
        /*0724*/ 	.word	0x00000005
        /*0728*/ 	.word	0x00000060
        /*072c*/ 	.short	0x010a
        /*072e*/ 	.byte	0xff
	.zero		1


	//   ....[99]....
        /*0730*/ 	.word	0x00007f70
        /*0734*/ 	.word	0x000000ff
        /*0738*/ 	.word	0x00000000
        /*073c*/ 	.short	0x0101
        /*073e*/ 	.byte	0x04
	.zero		1


	//   ....[100]....
        /*0740*/ 	.word	0x00008740
        /*0744*/ 	.word	0x00000003
        /*0748*/ 	.word	0x00000000
        /*074c*/ 	.short	0x0101
        /*074e*/ 	.byte	0xff
	.zero		1


	//   ....[101]....
        /*0750*/ 	.word	0x000089e0
        /*0754*/ 	.word	0x000000ff
        /*0758*/ 	.word	0x00000000
        /*075c*/ 	.short	0x0101
        /*075e*/ 	.byte	0x04
	.zero		1


	//   ....[102]....
        /*0760*/ 	.word	0x00008a00
        /*0764*/ 	.word	0x00000000
        /*0768*/ 	.word	0x00000110
        /*076c*/ 	.short	0x010a
        /*076e*/ 	.byte	0xff
	.zero		1


	//   ....[103]....
        /*0770*/ 	.word	0x00008a60
        /*0774*/ 	.word	0x00000000
        /*0778*/ 	.word	0x00000030
        /*077c*/ 	.short	0x010a
        /*077e*/ 	.byte	0xff
	.zero		1


	//   ....[104]....
        /*0780*/ 	.word	0x00008ac0
        /*0784*/ 	.word	0x00000000
        /*0788*/ 	.word	0x00000030
        /*078c*/ 	.short	0x010a
        /*078e*/ 	.byte	0xff
	.zero		1


	//   ....[105]....
        /*0790*/ 	.word	0x00008b10
        /*0794*/ 	.word	0x00000003
        /*0798*/ 	.word	0x000000a0
        /*079c*/ 	.short	0x010a
        /*079e*/ 	.byte	0xff
	.zero		1


	//   ....[106]....
        /*07a0*/ 	.word	0x00008b70
        /*07a4*/ 	.word	0x00000000
        /*07a8*/ 	.word	0x00000000
        /*07ac*/ 	.short	0x010a
        /*07ae*/ 	.byte	0xff
	.zero		1


	//   ....[107]....
        /*07b0*/ 	.word	0x00008bd0
        /*07b4*/ 	.word	0x00000000
        /*07b8*/ 	.word	0x00000000
        /*07bc*/ 	.short	0x010a
        /*07be*/ 	.byte	0xff
	.zero		1


	//   ....[108]....
        /*07c0*/ 	.word	0x00008c30
        /*07c4*/ 	.word	0x00000000
        /*07c8*/ 	.word	0x00000000
        /*07cc*/ 	.short	0x010a
        /*07ce*/ 	.byte	0xff
	.zero		1


	//   ....[109]....
        /*07d0*/ 	.word	0x00008c90
        /*07d4*/ 	.word	0x00000000
        /*07d8*/ 	.word	0x00000000
        /*07dc*/ 	.short	0x010a
        /*07de*/ 	.byte	0xff
	.zero		1


	//   ....[110]....
        /*07e0*/ 	.word	0x00008cf0
        /*07e4*/ 	.word	0x00000000
        /*07e8*/ 	.word	0x00000000
        /*07ec*/ 	.short	0x010a
        /*07ee*/ 	.byte	0xff
	.zero		1


	//   ....[111]....
        /*07f0*/ 	.word	0x00008d40
        /*07f4*/ 	.word	0x00000002
        /*07f8*/ 	.word	0x00000100
        /*07fc*/ 	.short	0x010a
        /*07fe*/ 	.byte	0xff
	.zero		1


	//   ....[112]....
        /*0800*/ 	.word	0x00008da0
        /*0804*/ 	.word	0x00000002
        /*0808*/ 	.word	0x000000b0
        /*080c*/ 	.short	0x010a
        /*080e*/ 	.byte	0xff
	.zero		1


	//   ....[113]....
        /*0810*/ 	.word	0x00008df0
        /*0814*/ 	.word	0x00000002
        /*0818*/ 	.word	0x000000a0
        /*081c*/ 	.short	0x010a
        /*081e*/ 	.byte	0xff
	.zero		1


	//   ....[114]....
        /*0820*/ 	.word	0x00008e50
        /*0824*/ 	.word	0x00000000
        /*0828*/ 	.word	0x000000b0
        /*082c*/ 	.short	0x010a
        /*082e*/ 	.byte	0xff
	.zero		1


	//   ....[115]....
        /*0830*/ 	.word	0x00008ea0
        /*0834*/ 	.word	0x00000000
        /*0838*/ 	.word	0x000000a0
        /*083c*/ 	.short	0x010a
        /*083e*/ 	.byte	0xff
	.zero		1


	//   ....[116]....
        /*0840*/ 	.word	0x00008f00
        /*0844*/ 	.word	0x00000003
        /*0848*/ 	.word	0x000000e0
        /*084c*/ 	.short	0x010a
        /*084e*/ 	.byte	0xff
	.zero		1


	//   ....[117]....
        /*0850*/ 	.word	0x00008f60
        /*0854*/ 	.word	0x00000000
        /*0858*/ 	.word	0x00000000
        /*085c*/ 	.short	0x010a
        /*085e*/ 	.byte	0xff
	.zero		1


	//   ....[118]....
        /*0860*/ 	.word	0x00008fc0
        /*0864*/ 	.word	0x00000000
        /*0868*/ 	.word	0x00000000
        /*086c*/ 	.short	0x010a
        /*086e*/ 	.byte	0xff
	.zero		1


	//   ....[119]....
        /*0870*/ 	.word	0x00009020
        /*0874*/ 	.word	0x00000000
        /*0878*/ 	.word	0x00000000
        /*087c*/ 	.short	0x010a
        /*087e*/ 	.byte	0xff
	.zero		1


	//   ....[120]....
        /*0880*/ 	.word	0x00009080
        /*0884*/ 	.word	0x00000000
        /*0888*/ 	.word	0x00000000
        /*088c*/ 	.short	0x010a
        /*088e*/ 	.byte	0xff
	.zero		1


	//   ....[121]....
        /*0890*/ 	.word	0x000090e0
        /*0894*/ 	.word	0x00000000
        /*0898*/ 	.word	0x00000000
        /*089c*/ 	.short	0x010a
        /*089e*/ 	.byte	0xff
	.zero		1


	//   ....[122]....
        /*08a0*/ 	.word	0x00009130
        /*08a4*/ 	.word	0x00000008
        /*08a8*/ 	.word	0x000000a0
        /*08ac*/ 	.short	0x010a
        /*08ae*/ 	.byte	0xff
	.zero		1


	//   ....[123]....
        /*08b0*/ 	.word	0x00009190
        /*08b4*/ 	.word	0x00000000
        /*08b8*/ 	.word	0x00000098
        /*08bc*/ 	.short	0x010a
        /*08be*/ 	.byte	0xff
	.zero		1


	//   ....[124]....
        /*08c0*/ 	.word	0x000091f0
        /*08c4*/ 	.word	0x00000005
        /*08c8*/ 	.word	0x00000078
        /*08cc*/ 	.short	0x010a
        /*08ce*/ 	.byte	0xff
	.zero		1


	//   ....[125]....
        /*08d0*/ 	.word	0x00009250
        /*08d4*/ 	.word	0x00000005
        /*08d8*/ 	.word	0x00000080
        /*08dc*/ 	.short	0x010a
        /*08de*/ 	.byte	0xff
	.zero		1


	//   ....[126]....
        /*08e0*/ 	.word	0x000092b0
        /*08e4*/ 	.word	0x00000005
        /*08e8*/ 	.word	0x00000088
        /*08ec*/ 	.short	0x010a
        /*08ee*/ 	.byte	0xff
	.zero		1


	//   ....[127]....
        /*08f0*/ 	.word	0x00009310
        /*08f4*/ 	.word	0x00000000
        /*08f8*/ 	.word	0x00000078
        /*08fc*/ 	.short	0x010a
        /*08fe*/ 	.byte	0xff
	.zero		1


	//   ....[128]....
        /*0900*/ 	.word	0x00009370
        /*0904*/ 	.word	0x00000000
        /*0908*/ 	.word	0x00000080
        /*090c*/ 	.short	0x010a
        /*090e*/ 	.byte	0xff
	.zero		1


	//   ....[129]....
        /*0910*/ 	.word	0x000093c0
        /*0914*/ 	.word	0x00000008
        /*0918*/ 	.word	0x000000a0
        /*091c*/ 	.short	0x010a
        /*091e*/ 	.byte	0xff
	.zero		1


	//   ....[130]....
        /*0920*/ 	.word	0x00009420
        /*0924*/ 	.word	0x00000003
        /*0928*/ 	.word	0x00000060
        /*092c*/ 	.short	0x010a
        /*092e*/ 	.byte	0xff
	.zero		1


	//   ....[131]....
        /*0930*/ 	.word	0x00009470
        /*0934*/ 	.word	0x0000005f
        /*0938*/ 	.word	0x000000c0
        /*093c*/ 	.short	0x010a
        /*093e*/ 	.byte	0xff
	.zero		1


	//   ....[132]....
        /*0940*/ 	.word	0x000094c0
        /*0944*/ 	.word	0x00000003
        /*0948*/ 	.word	0x00000060
        /*094c*/ 	.short	0x010a
        /*094e*/ 	.byte	0xff
	.zero		1


	//   ....[133]....
        /*0950*/ 	.word	0x00009510
        /*0954*/ 	.word	0x00000005
        /*0958*/ 	.word	0x00000060
        /*095c*/ 	.short	0x010a
        /*095e*/ 	.byte	0xff
	.zero		1


	//----- nvinfo : EIATTR_NUM_MBARRIERS
	.align		4
.L_47:
        /*0960*/ 	.byte	0x03, 0x38
        /*0962*/ 	.short	0x0024


	//----- nvinfo : EIATTR_EXIT_INSTR_OFFSETS
	.align		4
        /*0964*/ 	.byte	0x04, 0x1c
        /*0966*/ 	.short	(.L_49 - .L_48)


	//   ....[0]....
.L_48:
        /*0968*/ 	.word	0x00002aa0


	//   ....[1]....
        /*096c*/ 	.word	0x00002fb0


	//   ....[2]....
        /*0970*/ 	.word	0x00003010


	//   ....[3]....
        /*0974*/ 	.word	0x00003f80


	//   ....[4]....
        /*0978*/ 	.word	0x00005000


	//   ....[5]....
        /*097c*/ 	.word	0x00005040


	//   ....[6]....
        /*0980*/ 	.word	0x000088c0


	//   ....[7]....
        /*0984*/ 	.word	0x00008940


	//   ....[8]....
        /*0988*/ 	.word	0x00008970


	//   ....[9]....
        /*098c*/ 	.word	0x000089f0


	//----- nvinfo : EIATTR_MAX_THREADS
	.align		4
.L_49:
        /*0990*/ 	.byte	0x04, 0x05
        /*0992*/ 	.short	(.L_51 - .L_50)
.L_50:
        /*0994*/ 	.word	0x00000100
        /*0998*/ 	.word	0x00000001
        /*099c*/ 	.word	0x00000001


	//----- nvinfo : EIATTR_CRS_STACK_SIZE
	.align		4
.L_51:
        /*09a0*/ 	.byte	0x04, 0x1e
        /*09a2*/ 	.short	(.L_53 - .L_52)
.L_52:
        /*09a4*/ 	.word	0x00000000


	//----- nvinfo : EIATTR_CBANK_PARAM_SIZE
	.align		4
.L_53:
        /*09a8*/ 	.byte	0x03, 0x19
        /*09aa*/ 	.short	0x0800


	//----- nvinfo : EIATTR_PARAM_CBANK
	.align		4
        /*09ac*/ 	.byte	0x04, 0x0a
        /*09ae*/ 	.short	(.L_55 - .L_54)
	.align		4
.L_54:
        /*09b0*/ 	.word	index@(.nv.constant0._ZN7cutlass13device_kernelINS_4gemm6kernel13GemmUniversalIN4cute5tupleIJiiiiEEENS1_10collective13CollectiveMmaINS1_35MainloopSm100TmaUmmaWarpSpecializedILi6ELi2ELi4ENS5_IJNS4_1CILi2EEENSA_ILi1EEESC_EEEEENS5_IJNSA_ILi64EEENSA_ILi192EEESF_EEENS_10bfloat16_tENS5_IJlSC_lEEESI_SJ_NS4_8TiledMMAINS4_8MMA_AtomIJNS4_20SM100_MMA_F16BF16_SSISI_SI_fLi64ELi192ELNS4_4UMMA5MajorE0ELSO_0ELNSN_7ScaleInE0ELSP_0EEEEEENS4_6LayoutINS5_IJSC_SC_SC_EEENS5_IJNSA_ILi0EEESU_SU_EEEEENS5_IJNS4_10UnderscoreESX_SX_EEEEENS4_13SM90_TMA_LOADENS4_14ComposedLayoutINS4_7SwizzleILi3ELi4ELi3EEENS4_18smem_ptr_flag_bitsILi16EEENSS_INS5_IJNSA_ILi8EEESF_EEENS5_IJSF_SC_EEEEEEEvNS4_8identityENS4_23SM90_TMA_LOAD_MULTICASTES1A_vS1B_EENS_8epilogue10collective18CollectiveEpilogueINS1E_23Sm100TmaWarpSpecializedILi3ELi2ELi32ELb1ELb0EEEJSH_NS5_IJNSS_ISF_SC_EES1J_EEESI_SJ_SI_SJ_NS1E_6fusion15FusionCallbacksIS1I_NS1L_17LinearCombinationISI_fSI_fLNS_15FloatRoundStyleE2EEESH_S1K_JEEENS4_5SM1004TMEM4LOAD26SM100_TMEM_LOAD_16dp256b8xES10_S1A_NS4_17SM75_U32x4_LDSM_NENS4_14SM90_TMA_STOREES1A_NS4_17SM90_U32x4_STSM_NENS4_39AutoVectorizingCopyWithAssumedAlignmentILi128EEEEEEvvEEEEvNT_6ParamsE)
        /*09b4*/ 	.short	0x0380
        /*09b6*/ 	.short	0x0800


	//----- nvinfo : EIATTR_SW_WAR
	.align		4
.L_55:
        /*09b8*/ 	.byte	0x04, 0x36
        /*09ba*/ 	.short	(.L_57 - .L_56)
.L_56:
        /*09bc*/ 	.word	0x00000008
.L_57:


//--------------------- .nv.callgraph             --------------------------
	.section	.nv.callgraph,"",@"SHT_CUDA_CALLGRAPH"
	.align	4
	.sectionentsize	8
	.align		4
        /*0000*/ 	.word	0x00000000
	.align		4
        /*0004*/ 	.word	0xffffffff
	.align		4
        /*0008*/ 	.word	index@(_ZN7cutlass13device_kernelINS_4gemm6kernel13GemmUniversalIN4cute5tupleIJiiiiEEENS1_10collective13CollectiveMmaINS1_35MainloopSm100TmaUmmaWarpSpecializedILi6ELi2ELi4ENS5_IJNS4_1CILi2EEENSA_ILi1EEESC_EEEEENS5_IJNSA_ILi64EEENSA_ILi192EEESF_EEENS_10bfloat16_tENS5_IJlSC_lEEESI_SJ_NS4_8TiledMMAINS4_8MMA_AtomIJNS4_20SM100_MMA_F16BF16_SSISI_SI_fLi64ELi192ELNS4_4UMMA5MajorE0ELSO_0ELNSN_7ScaleInE0ELSP_0EEEEEENS4_6LayoutINS5_IJSC_SC_SC_EEENS5_IJNSA_ILi0EEESU_SU_EEEEENS5_IJNS4_10UnderscoreESX_SX_EEEEENS4_13SM90_TMA_LOADENS4_14ComposedLayoutINS4_7SwizzleILi3ELi4ELi3EEENS4_18smem_ptr_flag_bitsILi16EEENSS_INS5_IJNSA_ILi8EEESF_EEENS5_IJSF_SC_EEEEEEEvNS4_8identityENS4_23SM90_TMA_LOAD_MULTICASTES1A_vS1B_EENS_8epilogue10collective18CollectiveEpilogueINS1E_23Sm100TmaWarpSpecializedILi3ELi2ELi32ELb1ELb0EEEJSH_NS5_IJNSS_ISF_SC_EES1J_EEESI_SJ_SI_SJ_NS1E_6fusion15FusionCallbacksIS1I_NS1L_17LinearCombinationISI_fSI_fLNS_15FloatRoundStyleE2EEESH_S1K_JEEENS4_5SM1004TMEM4LOAD26SM100_TMEM_LOAD_16dp256b8xES10_S1A_NS4_17SM75_U32x4_LDSM_NENS4_14SM90_TMA_STOREES1A_NS4_17SM90_U32x4_STSM_NENS4_39AutoVectorizingCopyWithAssumedAlignmentILi128EEEEEEvvEEEEvNT_6ParamsE)
	.align		4
        /*000c*/ 	.word	index@(__assertfail)
	.align		4
        /*0010*/ 	.word	0x00000000
	.align		4
        /*0014*/ 	.word	0xfffffffe
	.align		4
        /*0018*/ 	.word	0x00000000
	.align		4
        /*001c*/ 	.word	0xfffffffd
	.align		4
        /*0020*/ 	.word	0x00000000
	.align		4
        /*0024*/ 	.word	0xfffffffc


//--------------------- .nv.constant4             --------------------------
	.section	.nv.constant4,"a",@progbits
	.align	8
	.align		8
.nv.constant4:
        /*0000*/ 	.dword	__assertfail
	.align		8
        /*0008*/ 	.dword	__unnamed_1
	.align		8
        /*0010*/ 	.dword	__unnamed_2
	.align		8
        /*0018*/ 	.dword	_ZN40_INTERNAL_57eaca50_4_k_cu_6619f004_106904cuda3std3__45__cpo5beginE
	.align		8
        /*0020*/ 	.dword	_ZN40_INTERNAL_57eaca50_4_k_cu_6619f004_106904cuda3std3__45__cpo3endE
	.align		8
        /*0028*/ 	.dword	_ZN40_INTERNAL_57eaca50_4_k_cu_6619f004_106904cuda3std3__45__cpo6cbeginE
	.align		8
        /*0030*/ 	.dword	_ZN40_INTERNAL_57eaca50_4_k_cu_6619f004_106904cuda3std3__45__cpo4cendE
	.align		8
        /*0038*/ 	.dword	_ZN40_INTERNAL_57eaca50_4_k_cu_6619f004_106904cuda3std3__442_GLOBAL__N__57eaca50_4_k_cu_6619f004_106906ignoreE
	.align		8
        /*0040*/ 	.dword	_ZN40_INTERNAL_57eaca50_4_k_cu_6619f004_106904cuda3std3__419piecewise_constructE
	.align		8
        /*0048*/ 	.dword	_ZN40_INTERNAL_57eaca50_4_k_cu_6619f004_106904cuda3std3__48in_placeE
	.align		8
        /*0050*/ 	.dword	_ZN40_INTERNAL_57eaca50_4_k_cu_6619f004_106904cuda3std6ranges3__45__cpo4swapE
	.align		8
        /*0058*/ 	.dword	_ZN40_INTERNAL_57eaca50_4_k_cu_6619f004_106904cuda3std6ranges3__45__cpo9iter_moveE
	.align		8
        /*0060*/ 	.dword	_ZN40_INTERNAL_57eaca50_4_k_cu_6619f004_106904cute7productE
	.align		8
        /*0068*/ 	.dword	_ZN40_INTERNAL_57eaca50_4_k_cu_6619f004_106904cute1_E
	.align		8
        /*0070*/ 	.dword	$str$25
	.align		8
        /*0078*/ 	.dword	$str$26
	.align		8
        /*0080*/ 	.dword	$str$27
	.align		8
        /*0088*/ 	.dword	$str$28


//--------------------- .text._ZN7cutlass13device_kernelINS_4gemm6kernel13GemmUniversalIN4cute5tupleIJiiiiEEENS1_10collective13CollectiveMmaINS1_35MainloopSm100TmaUmmaWarpSpecializedILi6ELi2ELi4ENS5_IJNS4_1CILi2EEENSA_ILi1EEESC_EEEEENS5_IJNSA_ILi64EEENSA_ILi192EEESF_EEENS_10bfloat16_tENS5_IJlSC_lEEESI_SJ_NS4_8TiledMMAINS4_8MMA_AtomIJNS4_20SM100_MMA_F16BF16_SSISI_SI_fLi64ELi192ELNS4_4UMMA5MajorE0ELSO_0ELNSN_7ScaleInE0ELSP_0EEEEEENS4_6LayoutINS5_IJSC_SC_SC_EEENS5_IJNSA_ILi0EEESU_SU_EEEEENS5_IJNS4_10UnderscoreESX_SX_EEEEENS4_13SM90_TMA_LOADENS4_14ComposedLayoutINS4_7SwizzleILi3ELi4ELi3EEENS4_18smem_ptr_flag_bitsILi16EEENSS_INS5_IJNSA_ILi8EEESF_EEENS5_IJSF_SC_EEEEEEEvNS4_8identityENS4_23SM90_TMA_LOAD_MULTICASTES1A_vS1B_EENS_8epilogue10collective18CollectiveEpilogueINS1E_23Sm100TmaWarpSpecializedILi3ELi2ELi32ELb1ELb0EEEJSH_NS5_IJNSS_ISF_SC_EES1J_EEESI_SJ_SI_SJ_NS1E_6fusion15FusionCallbacksIS1I_NS1L_17LinearCombinationISI_fSI_fLNS_15FloatRoundStyleE2EEESH_S1K_JEEENS4_5SM1004TMEM4LOAD26SM100_TMEM_LOAD_16dp256b8xES10_S1A_NS4_17SM75_U32x4_LDSM_NENS4_14SM90_TMA_STOREES1A_NS4_17SM90_U32x4_STSM_NENS4_39AutoVectorizingCopyWithAssumedAlignmentILi128EEEEEEvvEEEEvNT_6ParamsE --------------------------
	.section	.text._ZN7cutlass13device_kernelINS_4gemm6kernel13GemmUniversalIN4cute5tupleIJiiiiEEENS1_10collective13CollectiveMmaINS1_35MainloopSm100TmaUmmaWarpSpecializedILi6ELi2ELi4ENS5_IJNS4_1CILi2EEENSA_ILi1EEESC_EEEEENS5_IJNSA_ILi64EEENSA_ILi192EEESF_EEENS_10bfloat16_tENS5_IJlSC_lEEESI_SJ_NS4_8TiledMMAINS4_8MMA_AtomIJNS4_20SM100_MMA_F16BF16_SSISI_SI_fLi64ELi192ELNS4_4UMMA5MajorE0ELSO_0ELNSN_7ScaleInE0ELSP_0EEEEEENS4_6LayoutINS5_IJSC_SC_SC_EEENS5_IJNSA_ILi0EEESU_SU_EEEEENS5_IJNS4_10UnderscoreESX_SX_EEEEENS4_13SM90_TMA_LOADENS4_14ComposedLayoutINS4_7SwizzleILi3ELi4ELi3EEENS4_18smem_ptr_flag_bitsILi16EEENSS_INS5_IJNSA_ILi8EEESF_EEENS5_IJSF_SC_EEEEEEEvNS4_8identityENS4_23SM90_TMA_LOAD_MULTICASTES1A_vS1B_EENS_8epilogue10collective18CollectiveEpilogueINS1E_23Sm100TmaWarpSpecializedILi3ELi2ELi32ELb1ELb0EEEJSH_NS5_IJNSS_ISF_SC_EES1J_EEESI_SJ_SI_SJ_NS1E_6fusion15FusionCallbacksIS1I_NS1L_17LinearCombinationISI_fSI_fLNS_15FloatRoundStyleE2EEESH_S1K_JEEENS4_5SM1004TMEM4LOAD26SM100_TMEM_LOAD_16dp256b8xES10_S1A_NS4_17SM75_U32x4_LDSM_NENS4_14SM90_TMA_STOREES1A_NS4_17SM90_U32x4_STSM_NENS4_39AutoVectorizingCopyWithAssumedAlignmentILi128EEEEEEvvEEEEvNT_6ParamsE,"ax",@progbits
	.align	128
.text._ZN7cutlass13device_kernelINS_4gemm6kernel13GemmUniversalIN4cute5tupleIJiiiiEEENS1_10collective13CollectiveMmaINS1_35MainloopSm100TmaUmmaWarpSpecializedILi6ELi2ELi4ENS5_IJNS4_1CILi2EEENSA_ILi1EEESC_EEEEENS5_IJNSA_ILi64EEENSA_ILi192EEESF_EEENS_10bfloat16_tENS5_IJlSC_lEEESI_SJ_NS4_8TiledMMAINS4_8MMA_AtomIJNS4_20SM100_MMA_F16BF16_SSISI_SI_fLi64ELi192ELNS4_4UMMA5MajorE0ELSO_0ELNSN_7ScaleInE0ELSP_0EEEEEENS4_6LayoutINS5_IJSC_SC_SC_EEENS5_IJNSA_ILi0EEESU_SU_EEEEENS5_IJNS4_10UnderscoreESX_SX_EEEEENS4_13SM90_TMA_LOADENS4_14ComposedLayoutINS4_7SwizzleILi3ELi4ELi3EEENS4_18smem_ptr_flag_bitsILi16EEENSS_INS5_IJNSA_ILi8EEESF_EEENS5_IJSF_SC_EEEEEEEvNS4_8identityENS4_23SM90_TMA_LOAD_MULTICASTES1A_vS1B_EENS_8epilogue10collective18CollectiveEpilogueINS1E_23Sm100TmaWarpSpecializedILi3ELi2ELi32ELb1ELb0EEEJSH_NS5_IJNSS_ISF_SC_EES1J_EEESI_SJ_SI_SJ_NS1E_6fusion15FusionCallbacksIS1I_NS1L_17LinearCombinationISI_fSI_fLNS_15FloatRoundStyleE2EEESH_S1K_JEEENS4_5SM1004TMEM4LOAD26SM100_TMEM_LOAD_16dp256b8xES10_S1A_NS4_17SM75_U32x4_LDSM_NENS4_14SM90_TMA_STOREES1A_NS4_17SM90_U32x4_STSM_NENS4_39AutoVectorizingCopyWithAssumedAlignmentILi128EEEEEEvvEEEEvNT_6ParamsE:
        .type           _ZN7cutlass13device_kernelINS_4gemm6kernel13GemmUniversalIN4cute5tupleIJiiiiEEENS1_10collective13CollectiveMmaINS1_35MainloopSm100TmaUmmaWarpSpecializedILi6ELi2ELi4ENS5_IJNS4_1CILi2EEENSA_ILi1EEESC_EEEEENS5_IJNSA_ILi64EEENSA_ILi192EEESF_EEENS_10bfloat16_tENS5_IJlSC_lEEESI_SJ_NS4_8TiledMMAINS4_8MMA_AtomIJNS4_20SM100_MMA_F16BF16_SSISI_SI_fLi64ELi192ELNS4_4UMMA5MajorE0ELSO_0ELNSN_7ScaleInE0ELSP_0EEEEEENS4_6LayoutINS5_IJSC_SC_SC_EEENS5_IJNSA_ILi0EEESU_SU_EEEEENS5_IJNS4_10UnderscoreESX_SX_EEEEENS4_13SM90_TMA_LOADENS4_14ComposedLayoutINS4_7SwizzleILi3ELi4ELi3EEENS4_18smem_ptr_flag_bitsILi16EEENSS_INS5_IJNSA_ILi8EEESF_EEENS5_IJSF_SC_EEEEEEEvNS4_8identityENS4_23SM90_TMA_LOAD_MULTICASTES1A_vS1B_EENS_8epilogue10collective18CollectiveEpilogueINS1E_23Sm100TmaWarpSpecializedILi3ELi2ELi32ELb1ELb0EEEJSH_NS5_IJNSS_ISF_SC_EES1J_EEESI_SJ_SI_SJ_NS1E_6fusion15FusionCallbacksIS1I_NS1L_17LinearCombinationISI_fSI_fLNS_15FloatRoundStyleE2EEESH_S1K_JEEENS4_5SM1004TMEM4LOAD26SM100_TMEM_LOAD_16dp256b8xES10_S1A_NS4_17SM75_U32x4_LDSM_NENS4_14SM90_TMA_STOREES1A_NS4_17SM90_U32x4_STSM_NENS4_39AutoVectorizingCopyWithAssumedAlignmentILi128EEEEEEvvEEEEvNT_6ParamsE,@function
        .size           _ZN7cutlass13device_kernelINS_4gemm6kernel13GemmUniversalIN4cute5tupleIJiiiiEEENS1_10collective13CollectiveMmaINS1_35MainloopSm100TmaUmmaWarpSpecializedILi6ELi2ELi4ENS5_IJNS4_1CILi2EEENSA_ILi1EEESC_EEEEENS5_IJNSA_ILi64EEENSA_ILi192EEESF_EEENS_10bfloat16_tENS5_IJlSC_lEEESI_SJ_NS4_8TiledMMAINS4_8MMA_AtomIJNS4_20SM100_MMA_F16BF16_SSISI_SI_fLi64ELi192ELNS4_4UMMA5MajorE0ELSO_0ELNSN_7ScaleInE0ELSP_0EEEEEENS4_6LayoutINS5_IJSC_SC_SC_EEENS5_IJNSA_ILi0EEESU_SU_EEEEENS5_IJNS4_10UnderscoreESX_SX_EEEEENS4_13SM90_TMA_LOADENS4_14ComposedLayoutINS4_7SwizzleILi3ELi4ELi3EEENS4_18smem_ptr_flag_bitsILi16EEENSS_INS5_IJNSA_ILi8EEESF_EEENS5_IJSF_SC_EEEEEEEvNS4_8identityENS4_23SM90_TMA_LOAD_MULTICASTES1A_vS1B_EENS_8epilogue10collective18CollectiveEpilogueINS1E_23Sm100TmaWarpSpecializedILi3ELi2ELi32ELb1ELb0EEEJSH_NS5_IJNSS_ISF_SC_EES1J_EEESI_SJ_SI_SJ_NS1E_6fusion15FusionCallbacksIS1I_NS1L_17LinearCombinationISI_fSI_fLNS_15FloatRoundStyleE2EEESH_S1K_JEEENS4_5SM1004TMEM4LOAD26SM100_TMEM_LOAD_16dp256b8xES10_S1A_NS4_17SM75_U32x4_LDSM_NENS4_14SM90_TMA_STOREES1A_NS4_17SM90_U32x4_STSM_NENS4_39AutoVectorizingCopyWithAssumedAlignmentILi128EEEEEEvvEEEEvNT_6ParamsE,(.L_x_176 - _ZN7cutlass13device_kernelINS_4gemm6kernel13GemmUniversalIN4cute5tupleIJiiiiEEENS1_10collective13CollectiveMmaINS1_35MainloopSm100TmaUmmaWarpSpecializedILi6ELi2ELi4ENS5_IJNS4_1CILi2EEENSA_ILi1EEESC_EEEEENS5_IJNSA_ILi64EEENSA_ILi192EEESF_EEENS_10bfloat16_tENS5_IJlSC_lEEESI_SJ_NS4_8TiledMMAINS4_8MMA_AtomIJNS4_20SM100_MMA_F16BF16_SSISI_SI_fLi64ELi192ELNS4_4UMMA5MajorE0ELSO_0ELNSN_7ScaleInE0ELSP_0EEEEEENS4_6LayoutINS5_IJSC_SC_SC_EEENS5_IJNSA_ILi0EEESU_SU_EEEEENS5_IJNS4_10UnderscoreESX_SX_EEEEENS4_13SM90_TMA_LOADENS4_14ComposedLayoutINS4_7SwizzleILi3ELi4ELi3EEENS4_18smem_ptr_flag_bitsILi16EEENSS_INS5_IJNSA_ILi8EEESF_EEENS5_IJSF_SC_EEEEEEEvNS4_8identityENS4_23SM90_TMA_LOAD_MULTICASTES1A_vS1B_EENS_8epilogue10collective18CollectiveEpilogueINS1E_23Sm100TmaWarpSpecializedILi3ELi2ELi32ELb1ELb0EEEJSH_NS5_IJNSS_ISF_SC_EES1J_EEESI_SJ_SI_SJ_NS1E_6fusion15FusionCallbacksIS1I_NS1L_17LinearCombinationISI_fSI_fLNS_15FloatRoundStyleE2EEESH_S1K_JEEENS4_5SM1004TMEM4LOAD26SM100_TMEM_LOAD_16dp256b8xES10_S1A_NS4_17SM75_U32x4_LDSM_NENS4_14SM90_TMA_STOREES1A_NS4_17SM90_U32x4_STSM_NENS4_39AutoVectorizingCopyWithAssumedAlignmentILi128EEEEEEvvEEEEvNT_6ParamsE)
        .other          _ZN7cutlass13device_kernelINS_4gemm6kernel13GemmUniversalIN4cute5tupleIJiiiiEEENS1_10collective13CollectiveMmaINS1_35MainloopSm100TmaUmmaWarpSpecializedILi6ELi2ELi4ENS5_IJNS4_1CILi2EEENSA_ILi1EEESC_EEEEENS5_IJNSA_ILi64EEENSA_ILi192EEESF_EEENS_10bfloat16_tENS5_IJlSC_lEEESI_SJ_NS4_8TiledMMAINS4_8MMA_AtomIJNS4_20SM100_MMA_F16BF16_SSISI_SI_fLi64ELi192ELNS4_4UMMA5MajorE0ELSO_0ELNSN_7ScaleInE0ELSP_0EEEEEENS4_6LayoutINS5_IJSC_SC_SC_EEENS5_IJNSA_ILi0EEESU_SU_EEEEENS5_IJNS4_10UnderscoreESX_SX_EEEEENS4_13SM90_TMA_LOADENS4_14ComposedLayoutINS4_7SwizzleILi3ELi4ELi3EEENS4_18smem_ptr_flag_bitsILi16EEENSS_INS5_IJNSA_ILi8EEESF_EEENS5_IJSF_SC_EEEEEEEvNS4_8identityENS4_23SM90_TMA_LOAD_MULTICASTES1A_vS1B_EENS_8epilogue10collective18CollectiveEpilogueINS1E_23Sm100TmaWarpSpecializedILi3ELi2ELi32ELb1ELb0EEEJSH_NS5_IJNSS_ISF_SC_EES1J_EEESI_SJ_SI_SJ_NS1E_6fusion15FusionCallbacksIS1I_NS1L_17LinearCombinationISI_fSI_fLNS_15FloatRoundStyleE2EEESH_S1K_JEEENS4_5SM1004TMEM4LOAD26SM100_TMEM_LOAD_16dp256b8xES10_S1A_NS4_17SM75_U32x4_LDSM_NENS4_14SM90_TMA_STOREES1A_NS4_17SM90_U32x4_STSM_NENS4_39AutoVectorizingCopyWithAssumedAlignmentILi128EEEEEEvvEEEEvNT_6ParamsE,@"STO_CUDA_ENTRY STV_DEFAULT"
_ZN7cutlass13device_kernelINS_4gemm6kernel13GemmUniversalIN4cute5tupleIJiiiiEEENS1_10collective13CollectiveMmaINS1_35MainloopSm100TmaUmmaWarpSpecializedILi6ELi2ELi4ENS5_IJNS4_1CILi2EEENSA_ILi1EEESC_EEEEENS5_IJNSA_ILi64EEENSA_ILi192EEESF_EEENS_10bfloat16_tENS5_IJlSC_lEEESI_SJ_NS4_8TiledMMAINS4_8MMA_AtomIJNS4_20SM100_MMA_F16BF16_SSISI_SI_fLi64ELi192ELNS4_4UMMA5MajorE0ELSO_0ELNSN_7ScaleInE0ELSP_0EEEEEENS4_6LayoutINS5_IJSC_SC_SC_EEENS5_IJNSA_ILi0EEESU_SU_EEEEENS5_IJNS4_10UnderscoreESX_SX_EEEEENS4_13SM90_TMA_LOADENS4_14ComposedLayoutINS4_7SwizzleILi3ELi4ELi3EEENS4_18smem_ptr_flag_bitsILi16EEENSS_INS5_IJNSA_ILi8EEESF_EEENS5_IJSF_SC_EEEEEEEvNS4_8identityENS4_23SM90_TMA_LOAD_MULTICASTES1A_vS1B_EENS_8epilogue10collective18CollectiveEpilogueINS1E_23Sm100TmaWarpSpecializedILi3ELi2ELi32ELb1ELb0EEEJSH_NS5_IJNSS_ISF_SC_EES1J_EEESI_SJ_SI_SJ_NS1E_6fusion15FusionCallbacksIS1I_NS1L_17LinearCombinationISI_fSI_fLNS_15FloatRoundStyleE2EEESH_S1K_JEEENS4_5SM1004TMEM4LOAD26SM100_TMEM_LOAD_16dp256b8xES10_S1A_NS4_17SM75_U32x4_LDSM_NENS4_14SM90_TMA_STOREES1A_NS4_17SM90_U32x4_STSM_NENS4_39AutoVectorizingCopyWithAssumedAlignmentILi128EEEEEEvvEEEEvNT_6ParamsE:
[----:B------:R-:W1:Y:S01]  /*0000*/  LDC R1, c[0x0][0x37c] ;  /* 0x0000df00ff017b82 */ /* 0x000e620000000800 */
[----:B------:R-:W2:Y:S01]  /*0010*/  S2R R90, SR_TID.X ;  /* 0x00000000005a7919 */ /* 0x000ea20000002100 */
[----:B------:R-:W3:Y:S01]  /*0020*/  LDCU.64 UR8, c[0x0][0x890] ;  /* 0x00011200ff0877ac */ /* 0x000ee20008000a00 */
[----:B------:R-:W-:Y:S02]  /*0030*/  PRMT R78, RZ, 0x7610, R78 ;  /* 0x00007610ff4e7816 */ /* 0x000fe4000000004e */
[----:B------:R-:W-:Y:S01]  /*0040*/  ELECT P3, URZ, PT ;  /* 0x0000000000ff782f */ /* 0x000fe20003860000 */
[----:B---3--:R-:W-:-:S04]  /*0050*/  UISETP.NE.U32.AND UP0, UPT, UR8, URZ, UPT ;  /* 0x000000ff0800728c */ /* 0x008fc8000bf05070 */
[----:B------:R-:W-:Y:S01]  /*0060*/  UISETP.NE.AND.EX UP0, UPT, UR9, URZ, UPT, UP0 ;  /* 0x000000ff0900728c */ /* 0x000fe2000bf05300 */
[----:B--2---:R-:W-:-:S05]  /*0070*/  SHF.R.U32.HI R79, RZ, 0x5, R90 ;  /* 0x00000005ff4f7819 */ /* 0x004fca000001165a */
[----:B------:R-:W2:Y:S02]  /*0080*/  SHFL.IDX PT, R0, R79, RZ, 0x1f ;  /* 0x00001fff4f007589 */ /* 0x000ea400000e0000 */
[----:B--2---:R-:W-:Y:S01]  /*0090*/  R2UR UR21, R0 ;  /* 0x00000000001572ca */ /* 0x004fe200000e0000 */
[----:B-1----:R-:W-:-:S14]  /*00a0*/  BRA.U UP0, `(.L_x_0) ;  /* 0x0000000100307547 */ /* 0x002fdc000b800000 */
[----:B------:R-:W1:Y:S02]  /*00b0*/  LDCU.64 UR4, c[0x0][0x888] ;  /* 0x00011100ff0477ac */ /* 0x000e640008000a00 */
[----:B-1----:R-:W-:-:S04]  /*00c0*/  UISETP.NE.U32.AND UP0, UPT, UR4, URZ, UPT ;  /* 0x000000ff0400728c */ /* 0x002fc8000bf05070 */
[----:B------:R-:W-:-:S09]  /*00d0*/  UISETP.NE.AND.EX UP0, UPT, UR5, URZ, UPT, UP0 ;  /* 0x000000ff0500728c */ /* 0x000fd2000bf05300 */
[----:B------:R-:W-:Y:S05]  /*00e0*/  BRA.U !UP0, `(.L_x_1) ;  /* 0x0000000108147547 */ /* 0x000fea000b800000 */
[----:B------:R-:W1:Y:S01]  /*00f0*/  LDC.64 R2, c[0x0][0x888] ;  /* 0x00022200ff027b82 */ /* 0x000e620000000a00 */
[----:B------:R-:W1:Y:S02]  /*0100*/  LDCU.64 UR4, c[0x0][0x358] ;  /* 0x00006b00ff0477ac */ /* 0x000e640008000a00 */
[----:B-1----:R1:W5:Y:S01]  /*0110*/  LDG.E R39, desc[UR4][R2.64] ;  /* 0x0000000402277981 */ /* 0x002362000c1e1900 */
[----:B------:R-:W-:Y:S01]  /*0120*/  HFMA2 R78, -RZ, RZ, 0, 5.9604644775390625e-08 ;  /* 0x00000001ff4e7431 */ /* 0x000fe200000001ff */
[----:B------:R-:W-:Y:S05]  /*0130*/  BRA `(.L_x_0) ;  /* 0x00000000000c7947 */ /* 0x000fea0003800000 */
.L_x_1:
[----:B------:R-:W1:Y:S01]  /*0140*/  LDCU UR4, c[0x0][0x880] ;  /* 0x00011000ff0477ac */ /* 0x000e620008000800 */
[----:B------:R-:W-:Y:S01]  /*0150*/  HFMA2 R78, -RZ, RZ, 0, 5.9604644775390625e-08 ;  /* 0x00000001ff4e7431 */ /* 0x000fe200000001ff */
[----:B-1----:R-:W-:-:S07]  /*0160*/  MOV R39, UR4 ;  /* 0x0000000400277c02 */ /* 0x002fce0008000f00 */
.L_x_0:
[----:B------:R-:W2:Y:S02]  /*0170*/  LDCU.64 UR4, c[0x0][0x8b0] ;  /* 0x00011600ff0477ac */ /* 0x000ea40008000a00 */
[----:B--2---:R-:W-:-:S04]  /*0180*/  UISETP.NE.U32.AND UP0, UPT, UR4, URZ, UPT ;  /* 0x000000ff0400728c */ /* 0x004fc8000bf05070 */
[----:B------:R-:W-:-:S09]  /*0190*/  UISETP.NE.AND.EX UP0, UPT, UR5, URZ, UPT, UP0 ;  /* 0x000000ff0500728c */ /* 0x000fd2000bf05300 */
[----:B------:R-:W-:Y:S05]  /*01a0*/  BRA.U UP0, `(.L_x_2) ;  /* 0x0000000100287547 */ /* 0x000fea000b800000 */
[----:B------:R-:W2:Y:S02]  /*01b0*/  LDCU.64 UR4, c[0x0][0x8a8] ;  /* 0x00011500ff0477ac */ /* 0x000ea40008000a00 */
[----:B--2---:R-:W-:-:S04]  /*01c0*/  UISETP.NE.U32.AND UP0, UPT, UR4, URZ, UPT ;  /* 0x000000ff0400728c */ /* 0x004fc8000bf05070 */
[----:B------:R-:W-:-:S09]  /*01d0*/  UISETP.NE.AND.EX UP0, UPT, UR5, URZ, UPT, UP0 ;  /* 0x000000ff0500728c */ /* 0x000fd2000bf05300 */
[----:B------:R-:W-:Y:S05]  /*01e0*/  BRA.U !UP0, `(.L_x_3) ;  /* 0x0000000108107547 */ /* 0x000fea000b800000 */
[----:B-1----:R-:W1:Y:S01]  /*01f0*/  LDC.64 R2, c[0x0][0x8a8] ;  /* 0x00022a00ff027b82 */ /* 0x002e620000000a00 */
[----:B------:R-:W1:Y:S02]  /*0200*/  LDCU.64 UR4, c[0x0][0x358] ;  /* 0x00006b00ff0477ac */ /* 0x000e640008000a00 */
[----:B-1----:R2:W5:Y:S01]  /*0210*/  LDG.E R37, desc[UR4][R2.64] ;  /* 0x0000000402257981 */ /* 0x002562000c1e1900 */
[----:B------:R-:W-:Y:S05]  /*0220*/  BRA `(.L_x_2) ;  /* 0x0000000000087947 */ /* 0x000fea0003800000 */
.L_x_3:
[----:B------:R-:W2:Y:S02]  /*0230*/  LDCU UR4, c[0x0][0x8a0] ;  /* 0x00011400ff0477ac */ /* 0x000ea40008000800 */
[----:B--2---:R-:W-:Y:S02]  /*0240*/  MOV R37, UR4 ;  /* 0x0000000400257c02 */ /* 0x004fe40008000f00 */
.L_x_2:
[----:B------:R-:W-:Y:S01]  /*0250*/  IMAD.U32 R0, RZ, RZ, UR21 ;  /* 0x00000015ff007e24 */ /* 0x000fe2000f8e00ff */
[----:B------:R-:W-:Y:S04]  /*0260*/  BSSY.RECONVERGENT B0, `(.L_x_4) ;  /* 0x000000c000007945 */ /* 0x000fe80003800200 */
[C---:B------:R-:W-:Y:S02]  /*0270*/  ISETP.NE.OR P1, PT, R0.reuse, 0x1, !P3 ;  /* 0x000000010000780c */ /* 0x040fe40005f25670 */
[----:B------:R-:W-:-:S11]  /*0280*/  ISETP.NE.OR P0, PT, R0, 0x3, !P3 ;  /* 0x000000030000780c */ /* 0x000fd60005f05670 */
[----:B------:R-:W-:Y:S05]  /*0290*/  @P1 BRA `(.L_x_5) ;  /* 0x0000000000201947 */ /* 0x000fea0003800000 */
[----:B------:R-:W3:Y:S02]  /*02a0*/  LDCU.64 UR4, c[0x0][0x348] ;  /* 0x00006900ff0477ac */ /* 0x000ee40008000a00 */
[----:B---3--:R-:W-:Y:S02]  /*02b0*/  UIADD3 UR6, UP1, UPT, UR4, 0x80, URZ ;  /* 0x0000008004067890 */ /* 0x008fe4000ff3e0ff */
[----:B------:R-:W-:Y:S02]  /*02c0*/  UIADD3 UR4, UP0, UPT, UR4, 0x180, URZ ;  /* 0x0000018004047890 */ /* 0x000fe4000ff1e0ff */
[----:B------:R-:W-:Y:S02]  /*02d0*/  UIADD3.X UR7, UPT, UPT, URZ, UR5, URZ, UP1, !UPT ;  /* 0x00000005ff077290 */ /* 0x000fe40008ffe4ff */
[----:B------:R-:W-:-:S07]  /*02e0*/  UIADD3.X UR5, UPT, UPT, URZ, UR5, URZ, UP0, !UPT ;  /* 0x00000005ff057290 */ /* 0x000fce00087fe4ff */
[----:B------:R3:W-:Y:S02]  /*02f0*/  UTMACCTL.PF [UR6] ;  /* 0x00000000060079b9 */ /* 0x0007e40008040000 */
[----:B------:R3:W-:Y:S02]  /*0300*/  UTMACCTL.PF [UR4] ;  /* 0x00000000040079b9 */ /* 0x0007e40008040000 */
[----:B---3--:R-:W-:Y:S01]  /*0310*/  NOP ;  /* 0x0000000000007918 */ /* 0x008fe20000000000 */
.L_x_5:
[----:B------:R-:W-:Y:S05]  /*0320*/  BSYNC.RECONVERGENT B0 ;  /* 0x0000000000007941 */ /* 0x000fea0003800200 */
.L_x_4:
[----:B------:R-:W-:Y:S04]  /*0330*/  BSSY.RECONVERGENT B0, `(.L_x_6) ;  /* 0x000000a000007945 */ /* 0x000fe80003800200 */
        /* <DEDUP_REMOVED lines=9> */
.L_x_7:
[----:B------:R-:W-:Y:S05]  /*03d0*/  BSYNC.RECONVERGENT B0 ;  /* 0x0000000000007941 */ /* 0x000fea0003800200 */
.L_x_6:
[----:B------:R-:W3:Y:S01]  /*03e0*/  LDCU.64 UR4, c[0x0][0x888] ;  /* 0x00011100ff0477ac */ /* 0x000ee20008000a00 */
[----:B------:R-:W-:Y:S02]  /*03f0*/  UISETP.EQ.U32.AND UP1, UPT, UR8, URZ, UPT ;  /* 0x000000ff0800728c */ /* 0x000fe4000bf22070 */
[----:B------:R-:W-:Y:S02]  /*0400*/  UPLOP3.LUT UP3, UPT, UPT, UPT, UPT, 0x80, 0x8 ;  /* 0x000000000008789c */ /* 0x000fe40003f6f070 */
[----:B---3--:R-:W-:-:S04]  /*0410*/  UISETP.NE.U32.AND UP0, UPT, UR4, URZ, UPT ;  /* 0x000000ff0400728c */ /* 0x008fc8000bf05070 */
[----:B------:R-:W-:-:S04]  /*0420*/  UISETP.NE.AND.EX UP2, UPT, UR5, URZ, UPT, UP0 ;  /* 0x000000ff0500728c */ /* 0x000fc8000bf45300 */
[----:B------:R-:W-:-:S04]  /*0430*/  UISETP.EQ.OR.EX UP4, UPT, UR9, URZ, !UP2, UP1 ;  /* 0x000000ff0900728c */ /* 0x000fc8000d782710 */
[----:B------:R-:W-:-:S06]  /*0440*/  UP2UR UR4, UPR, URZ, 0x10 ;  /* 0x00000010ff047883 */ /* 0x000fcc0008000000 */
[----:B------:R-:W-:Y:S01]  /*0450*/  MOV R81, UR4 ;  /* 0x0000000400517c02 */ /* 0x000fe20008000f00 */
[----:B------:R-:W-:Y:S06]  /*0460*/  BRA.U !UP4, `(.L_x_8) ;  /* 0x000000010c207547 */ /* 0x000fec000b800000 */
[----:B------:R-:W-:Y:S01]  /*0470*/  UISETP.NE.U32.AND UP1, UPT, UR8, URZ, UPT ;  /* 0x000000ff0800728c */ /* 0x000fe2000bf25070 */
[----:B-----5:R-:W-:Y:S01]  /*0480*/  FSETP.NEU.AND P0, PT, R39, RZ, PT ;  /* 0x000000ff2700720b */ /* 0x020fe20003f0d000 */
[----:B------:R-:W-:Y:S02]  /*0490*/  USEL UR4, URZ, 0xffffffff, UP2 ;  /* 0xffffffffff047887 */ /* 0x000fe40009000000 */
[----:B------:R-:W-:-:S10]  /*04a0*/  UISETP.NE.AND.EX UP1, UPT, UR9, URZ, UPT, UP1 ;  /* 0x000000ff0900728c */ /* 0x000fd4000bf25310 */
[----:B------:R-:W-:Y:S01]  /*04b0*/  VOTEU.ANY UP0, P0 ;  /* 0x0000000000ff7886 */ /* 0x000fe20000000100 */
[----:B------:R-:W-:-:S04]  /*04c0*/  @!UP1 USEL UR4, URZ, 0xffffffff, UP0 ;  /* 0xffffffffff049887 */ /* 0x000fc80008000000 */
[----:B------:R-:W-:-:S04]  /*04d0*/  ULOP3.LUT UR4, UR4, 0x1, URZ, 0xc0, !UPT ;  /* 0x0000000104047892 */ /* 0x000fc8000f8ec0ff */
[----:B------:R-:W-:-:S11]  /*04e0*/  UISETP.NE.U32.AND UP3, UPT, UR4, 0x1, UPT ;  /* 0x000000010400788c */ /* 0x000fd6000bf65070 */
.L_x_8:
[----:B-12---:R-:W1:Y:S01]  /*04f0*/  SHFL.IDX PT, R2, R79, RZ, 0x1f ;  /* 0x00001fff4f027589 */ /* 0x006e6200000e0000 */
[----:B------:R-:W-:Y:S01]  /*0500*/  UISETP.NE.AND UP6, UPT, UR21, 0x2, UPT ;  /* 0x000000021500788c */ /* 0x000fe2000bfc5270 */
[----:B-1----:R-:W-:-:S13]  /*0510*/  ISETP.NE.AND P0, PT, R2, RZ, PT ;  /* 0x000000ff0200720c */ /* 0x002fda0003f05270 */
[----:B------:R-:W-:Y:S05]  /*0520*/  @P0 BRA `(.L_x_9) ;  /* 0x0000000000680947 */ /* 0x000fea0003800000 */
[----:B------:R-:W1:Y:S01]  /*0530*/  S2UR UR4, SR_CgaCtaId ;  /* 0x00000000000479c3 */ /* 0x000e620000008800 */
[----:B------:R-:W-:Y:S01]  /*0540*/  UMOV UR5, 0x400 ;  /* 0x0000040000057882 */ /* 0x000fe20000000000 */
[----:B------:R-:W-:Y:S01]  /*0550*/  UMOV UR8, 0x1 ;  /* 0x0000000100087882 */ /* 0x000fe20000000000 */
[----:B------:R-:W-:Y:S01]  /*0560*/  UMOV UR6, 0x2 ;  /* 0x0000000200067882 */ /* 0x000fe20000000000 */
[----:B------:R-:W-:-:S04]  /*0570*/  UIADD3 UR8, UPT, UPT, -UR8, 0x100000, URZ ;  /* 0x0010000008087890 */ /* 0x000fc8000fffe1ff */
[----:B------:R-:W-:Y:S02]  /*0580*/  USHF.L.U32 UR9, UR8, 0xb, URZ ;  /* 0x0000000b08097899 */ /* 0x000fe400080006ff */
[----:B------:R-:W-:Y:S02]  /*0590*/  USHF.L.U32 UR8, UR8, 0x1, URZ ;  /* 0x0000000108087899 */ /* 0x000fe400080006ff */
[----:B------:R-:W-:-:S04]  /*05a0*/  UIADD3 UR6, UPT, UPT, -UR6, 0x100000, URZ ;  /* 0x0010000006067890 */ /* 0x000fc8000fffe1ff */
[----:B------:R-:W-:Y:S02]  /*05b0*/  USHF.L.U32 UR7, UR6, 0xb, URZ ;  /* 0x0000000b06077899 */ /* 0x000fe400080006ff */
[----:B------:R-:W-:Y:S01]  /*05c0*/  USHF.L.U32 UR6, UR6, 0x1, URZ ;  /* 0x0000000106067899 */ /* 0x000fe200080006ff */
[----:B------:R-:W-:Y:S01]  /*05d0*/  ELECT P0, URZ, PT ;  /* 0x0000000000ff782f */ /* 0x000fe20003800000 */
[----:B-1----:R-:W-:Y:S01]  /*05e0*/  ULEA UR4, UR4, UR5, 0x18 ;  /* 0x0000000504047291 */ /* 0x002fe2000f8ec0ff */
[----:B------:R-:W1:Y:S11]  /*05f0*/  FENCE.VIEW.ASYNC.S ;  /* 0x00000000000073c6 */ /* 0x000e760000000000 */
[----:B-1----:R1:W2:Y:S01]  /*0600*/  SYNCS.EXCH.64 URZ, [UR4], UR8 ;  /* 0x0000000804ff75b2 */ /* 0x0022a20008000100 */
[----:B------:R1:W3:Y:S01]  /*0610*/  SYNCS.EXCH.64 URZ, [UR4+0x30], UR6 ;  /* 0x0000300604ff75b2 */ /* 0x0002e20008000100 */
[----:B------:R1:W4:Y:S01]  /*0620*/  SYNCS.EXCH.64 URZ, [UR4+0x8], UR8 ;  /* 0x0000080804ff75b2 */ /* 0x0003220008000100 */
[----:B------:R1:W1:Y:S01]  /*0630*/  SYNCS.EXCH.64 URZ, [UR4+0x38], UR6 ;  /* 0x0000380604ff75b2 */ /* 0x0002620008000100 */
        /* <DEDUP_REMOVED lines=8> */
[----:B------:R-:W-:Y:S01]  /*06c0*/  NOP ;  /* 0x0000000000007918 */ /* 0x000fe20000000000 */
.L_x_9:
[----:B------:R-:W2:Y:S01]  /*06d0*/  SHFL.IDX PT, R2, R79, RZ, 0x1f ;  /* 0x00001fff4f027589 */ /* 0x000ea200000e0000 */
[----:B------:R-:W-:Y:S01]  /*06e0*/  NOP ;  /* 0x0000000000007918 */ /* 0x000fe20000000000 */
[----:B--2---:R-:W-:-:S13]  /*06f0*/  ISETP.NE.AND P0, PT, R2, 0x1, PT ;  /* 0x000000010200780c */ /* 0x004fda0003f05270 */
[----:B------:R-:W-:Y:S05]  /*0700*/  @P0 BRA `(.L_x_10) ;  /* 0x0000000000500947 */ /* 0x000fea0003800000 */
[----:B-1----:R-:W1:Y:S01]  /*0710*/  S2UR UR4, SR_CgaCtaId ;  /* 0x00000000000479c3 */ /* 0x002e620000008800 */
        /* <DEDUP_REMOVED lines=12> */
[----:B-1----:R2:W1:Y:S01]  /*07e0*/  SYNCS.EXCH.64 URZ, [UR4+0x60], UR8 ;  /* 0x0000600804ff75b2 */ /* 0x0024620008000100 */
[----:B------:R2:W1:Y:S01]  /*07f0*/  SYNCS.EXCH.64 URZ, [UR4+0x78], UR6 ;  /* 0x0000780604ff75b2 */ /* 0x0004620008000100 */
[----:B------:R2:W1:Y:S01]  /*0800*/  SYNCS.EXCH.64 URZ, [UR4+0x68], UR8 ;  /* 0x0000680804ff75b2 */ /* 0x0004620008000100 */
[----:B------:R2:W1:Y:S01]  /*0810*/  SYNCS.EXCH.64 URZ, [UR4+0x80], UR6 ;  /* 0x0000800604ff75b2 */ /* 0x0004620008000100 */
[----:B------:R2:W1:Y:S01]  /*0820*/  SYNCS.EXCH.64 URZ, [UR4+0x70], UR8 ;  /* 0x0000700804ff75b2 */ /* 0x0004620008000100 */
[----:B------:R2:W1:Y:S02]  /*0830*/  SYNCS.EXCH.64 URZ, [UR4+0x88], UR6 ;  /* 0x0000880604ff75b2 */ /* 0x0004640008000100 */
[----:B--2---:R-:W-:Y:S01]  /*0840*/  NOP ;  /* 0x0000000000007918 */ /* 0x004fe20000000000 */
.L_x_10:
[----:B------:R-:W2:Y:S01]  /*0850*/  SHFL.IDX PT, R2, R79, RZ, 0x1f ;  /* 0x00001fff4f027589 */ /* 0x000ea200000e0000 */
[----:B------:R-:W-:Y:S01]  /*0860*/  NOP ;  /* 0x0000000000007918 */ /* 0x000fe20000000000 */
[----:B--2---:R-:W-:-:S13]  /*0870*/  ISETP.NE.AND P0, PT, R2, 0x3, PT ;  /* 0x000000030200780c */ /* 0x004fda0003f05270 */
[----:B------:R-:W-:Y:S05]  /*0880*/  @P0 BRA `(.L_x_11) ;  /* 0x0000000000300947 */ /* 0x000fea0003800000 */
[----:B-1----:R-:W1:Y:S01]  /*0890*/  S2UR UR4, SR_CgaCtaId ;  /* 0x00000000000479c3 */ /* 0x002e620000008800 */
[----:B------:R-:W-:Y:S01]  /*08a0*/  UMOV UR6, 0x400 ;  /* 0x0000040000067882 */ /* 0x000fe20000000000 */
[----:B------:R-:W-:Y:S01]  /*08b0*/  UMOV UR5, 0x20 ;  /* 0x0000002000057882 */ /* 0x000fe20000000000 */
[----:B------:R-:W-:Y:S01]  /*08c0*/  ELECT P0, URZ, PT ;  /* 0x0000000000ff782f */ /* 0x000fe20003800000 */
[----:B-1----:R-:W-:Y:S02]  /*08d0*/  ULEA UR6, UR4, UR6, 0x18 ;  /* 0x0000000604067291 */ /* 0x002fe4000f8ec0ff */
[----:B------:R-:W-:-:S04]  /*08e0*/  UIADD3 UR4, UPT, UPT, -UR5, 0x100000, URZ ;  /* 0x0010000005047890 */ /* 0x000fc8000fffe1ff */
[----:B------:R-:W-:Y:S02]  /*08f0*/  USHF.L.U32 UR5, UR4, 0xb, URZ ;  /* 0x0000000b04057899 */ /* 0x000fe400080006ff */
[----:B------:R-:W-:Y:S01]  /*0900*/  USHF.L.U32 UR4, UR4, 0x1, URZ ;  /* 0x0000000104047899 */ /* 0x000fe200080006ff */
[----:B------:R-:W1:Y:S11]  /*0910*/  FENCE.VIEW.ASYNC.S ;  /* 0x00000000000073c6 */ /* 0x000e760000000000 */
[----:B-1----:R2:W1:Y:S01]  /*0920*/  SYNCS.EXCH.64 URZ, [UR6+0x90], UR4 ;  /* 0x0000900406ff75b2 */ /* 0x0024620008000100 */
[----:B------:R2:W1:Y:S02]  /*0930*/  SYNCS.EXCH.64 URZ, [UR6+0x98], UR4 ;  /* 0x0000980406ff75b2 */ /* 0x0004640008000100 */
[----:B--2---:R-:W-:Y:S01]  /*0940*/  NOP ;  /* 0x0000000000007918 */ /* 0x004fe20000000000 */
.L_x_11:
[----:B------:R-:W2:Y:S01]  /*0950*/  SHFL.IDX PT, R2, R79, RZ, 0x1f ;  /* 0x00001fff4f027589 */ /* 0x000ea200000e0000 */
[----:B------:R-:W-:Y:S01]  /*0960*/  NOP ;  /* 0x0000000000007918 */ /* 0x000fe20000000000 */
[----:B--2---:R-:W-:-:S13]  /*0970*/  ISETP.NE.AND P0, PT, R2, 0x4, PT ;  /* 0x000000040200780c */ /* 0x004fda0003f05270 */
[----:B------:R-:W-:Y:S05]  /*0980*/  @P0 BRA `(.L_x_12) ;  /* 0x00000000004c0947 */ /* 0x000fea0003800000 */
[----:B-1----:R-:W1:Y:S01]  /*0990*/  S2UR UR6, SR_CgaCtaId ;  /* 0x00000000000679c3 */ /* 0x002e620000008800 */
[----:B------:R-:W-:Y:S01]  /*09a0*/  UMOV UR4, 0x1e0 ;  /* 0x000001e000047882 */ /* 0x000fe20000000000 */
[----:B------:R-:W-:Y:S01]  /*09b0*/  UMOV UR5, 0x400 ;  /* 0x0000040000057882 */ /* 0x000fe20000000000 */
[----:B------:R-:W-:Y:S01]  /*09c0*/  USEL UR4, UR4, 0x1a0, UP3 ;  /* 0x000001a004047887 */ /* 0x000fe20009800000 */
[----:B------:R-:W-:Y:S01]  /*09d0*/  UMOV UR8, 0x1 ;  /* 0x0000000100087882 */ /* 0x000fe20000000000 */
[----:B------:R-:W-:Y:S01]  /*09e0*/  ELECT P0, URZ, PT ;  /* 0x0000000000ff782f */ /* 0x000fe20003800000 */
[----:B------:R-:W-:-:S04]  /*09f0*/  UIADD3 UR8, UPT, UPT, -UR8, 0x100000, URZ ;  /* 0x0010000008087890 */ /* 0x000fc8000fffe1ff */
[----:B------:R-:W-:Y:S02]  /*0a00*/  USHF.L.U32 UR9, UR8, 0xb, URZ ;  /* 0x0000000b08097899 */ /* 0x000fe400080006ff */
[----:B------:R-:W-:Y:S02]  /*0a10*/  USHF.L.U32 UR8, UR8, 0x1, URZ ;  /* 0x0000000108087899 */ /* 0x000fe400080006ff */
[----:B-1----:R-:W-:Y:S02]  /*0a20*/  ULEA UR6, UR6, UR5, 0x18 ;  /* 0x0000000506067291 */ /* 0x002fe4000f8ec0ff */
[----:B------:R-:W-:-:S04]  /*0a30*/  UIADD3 UR4, UPT, UPT, -UR4, 0x100000, URZ ;  /* 0x0010000004047890 */ /* 0x000fc8000fffe1ff */
[----:B------:R-:W-:Y:S02]  /*0a40*/  USHF.L.U32 UR5, UR4, 0xb, URZ ;  /* 0x0000000b04057899 */ /* 0x000fe400080006ff */
[----:B------:R-:W-:Y:S01]  /*0a50*/  USHF.L.U32 UR4, UR4, 0x1, URZ ;  /* 0x0000000104047899 */ /* 0x000fe200080006ff */
[----:B------:R-:W1:Y:S03]  /*0a60*/  FENCE.VIEW.ASYNC.S ;  /* 0x00000000000073c6 */ /* 0x000e660000000000 */
[----:B-1----:R2:W1:Y:S08]  /*0a70*/  SYNCS.EXCH.64 URZ, [UR6+0xa0], UR8 ;  /* 0x0000a00806ff75b2 */ /* 0x0024700008000100 */
[----:B------:R2:W1:Y:S01]  /*0a80*/  SYNCS.EXCH.64 URZ, [UR6+0xb0], UR4 ;  /* 0x0000b00406ff75b2 */ /* 0x0004620008000100 */
[----:B------:R2:W1:Y:S01]  /*0a90*/  SYNCS.EXCH.64 URZ, [UR6+0xa8], UR8 ;  /* 0x0000a80806ff75b2 */ /* 0x0004620008000100 */
[----:B------:R2:W1:Y:S02]  /*0aa0*/  SYNCS.EXCH.64 URZ, [UR6+0xb8], UR4 ;  /* 0x0000b80406ff75b2 */ /* 0x0004640008000100 */
[----:B--2---:R-:W-:Y:S01]  /*0ab0*/  NOP ;  /* 0x0000000000007918 */ /* 0x004fe20000000000 */
.L_x_12:
        /* <DEDUP_REMOVED lines=22> */
[----:B------:R2:W1:Y:S01]  /*0c20*/  SYNCS.EXCH.64 URZ, [UR4+0xf0], UR6 ;  /* 0x0000f00604ff75b2 */ /* 0x0004620008000100 */
[----:B------:R2:W1:Y:S01]  /*0c30*/  SYNCS.EXCH.64 URZ, [UR4+0xd8], UR8 ;  /* 0x0000d80804ff75b2 */ /* 0x0004620008000100 */
[----:B------:R2:W1:Y:S02]  /*0c40*/  SYNCS.EXCH.64 URZ, [UR4+0xf8], UR6 ;  /* 0x0000f80604ff75b2 */ /* 0x0004640008000100 */
[----:B--2---:R-:W-:Y:S01]  /*0c50*/  NOP ;  /* 0x0000000000007918 */ /* 0x004fe20000000000 */
.L_x_13:
[----:B------:R-:W2:Y:S01]  /*0c60*/  SHFL.IDX PT, R2, R79, RZ, 0x1f ;  /* 0x00001fff4f027589 */ /* 0x000ea200000e0000 */
[----:B------:R-:W-:Y:S01]  /*0c70*/  NOP ;  /* 0x0000000000007918 */ /* 0x000fe20000000000 */
[----:B--2---:R-:W-:-:S13]  /*0c80*/  ISETP.NE.AND P0, PT, R2, 0x3, PT ;  /* 0x000000030200780c */ /* 0x004fda0003f05270 */
[----:B------:R-:W-:Y:S05]  /*0c90*/  @P0 BRA `(.L_x_14) ;  /* 0x0000000000380947 */ /* 0x000fea0003800000 */
[----:B------:R-:W2:Y:S01]  /*0ca0*/  S2UR UR5, SR_CgaCtaId ;  /* 0x00000000000579c3 */ /* 0x000ea20000008800 */
[----:B-1----:R-:W-:Y:S01]  /*0cb0*/  UMOV UR4, 0x400 ;  /* 0x0000040000047882 */ /* 0x002fe20000000000 */
[----:B------:R-:W-:Y:S01]  /*0cc0*/  UMOV UR6, 0x20 ;  /* 0x0000002000067882 */ /* 0x000fe20000000000 */
[----:B------:R-:W-:Y:S01]  /*0cd0*/  ELECT P0, URZ, PT ;  /* 0x0000000000ff782f */ /* 0x000fe20003800000 */
[----:B------:R-:W-:-:S04]  /*0ce0*/  UIADD3 UR6, UPT, UPT, -UR6, 0x100000, URZ ;  /* 0x0010000006067890 */ /* 0x000fc8000fffe1ff */
[----:B------:R-:W-:Y:S02]  /*0cf0*/  USHF.L.U32 UR7, UR6, 0xb, URZ ;  /* 0x0000000b06077899 */ /* 0x000fe400080006ff */
[----:B------:R-:W-:Y:S02]  /*0d00*/  USHF.L.U32 UR6, UR6, 0x1, URZ ;  /* 0x0000000106067899 */ /* 0x000fe400080006ff */
[----:B--2---:R-:W-:Y:S01]  /*0d10*/  ULEA UR4, UR5, UR4, 0x18 ;  /* 0x0000000405047291 */ /* 0x004fe2000f8ec0ff */
[----:B------:R-:W1:Y:S11]  /*0d20*/  FENCE.VIEW.ASYNC.S ;  /* 0x00000000000073c6 */ /* 0x000e760000000000 */
[----:B-1----:R2:W1:Y:S01]  /*0d30*/  SYNCS.EXCH.64 URZ, [UR4+0x100], UR6 ;  /* 0x0001000604ff75b2 */ /* 0x0024620008000100 */
[----:B------:R2:W1:Y:S01]  /*0d40*/  SYNCS.EXCH.64 URZ, [UR4+0x110], UR6 ;  /* 0x0001100604ff75b2 */ /* 0x0004620008000100 */
[----:B------:R2:W1:Y:S01]  /*0d50*/  SYNCS.EXCH.64 URZ, [UR4+0x108], UR6 ;  /* 0x0001080604ff75b2 */ /* 0x0004620008000100 */
[----:B------:R2:W1:Y:S02]  /*0d60*/  SYNCS.EXCH.64 URZ, [UR4+0x118], UR6 ;  /* 0x0001180604ff75b2 */ /* 0x0004640008000100 */
[----:B--2---:R-:W-:Y:S01]  /*0d70*/  NOP ;  /* 0x0000000000007918 */ /* 0x004fe20000000000 */
.L_x_14:
[----:B------:R-:W2:Y:S01]  /*0d80*/  LDCU UR26, c[0x0][0x36c] ;  /* 0x00006d80ff1a77ac */ /* 0x000ea20008000800 */
[----:B------:R-:W-:Y:S01]  /*0d90*/  ISETP.NE.OR P3, PT, R0, 0x2, !P3 ;  /* 0x000000020000780c */ /* 0x000fe20005f65670 */
[----:B------:R-:W-:Y:S01]  /*0da0*/  NOP ;  /* 0x0000000000007918 */ /* 0x000fe20000000000 */
[----:B------:R-:W-:Y:S01]  /*0db0*/  LOP3.LUT R0, R90, 0x1f, RZ, 0xc0, !PT ;  /* 0x0000001f5a007812 */ /* 0x000fe200078ec0ff */
[----:B------:R-:W-:Y:S02]  /*0dc0*/  UISETP.NE.AND UP4, UPT, UR21, URZ, UPT ;  /* 0x000000ff1500728c */ /* 0x000fe4000bf85270 */
[----:B--2---:R-:W-:-:S09]  /*0dd0*/  UISETP.EQ.U32.AND UP0, UPT, UR26, 0x1, UPT ;  /* 0x000000011a00788c */ /* 0x004fd2000bf02070 */
[----:B------:R-:W-:Y:S05]  /*0de0*/  BRA.U !UP0, `(.L_x_15) ;  /* 0x0000000108087547 */ /* 0x000fea000b800000 */
[----:B-1-34-:R-:W-:Y:S01]  /*0df0*/  UCGABAR_ARV ;  /* 0x00000000000079c7 */ /* 0x01afe20008000000 */
[----:B------:R-:W-:Y:S05]  /*0e00*/  BRA `(.L_x_16) ;  /* 0x0000000000047947 */ /* 0x000fea0003800000 */
.L_x_15:
[----:B-1-34-:R-:W-:Y:S01]  /*0e10*/  NOP ;  /* 0x0000000000007918 */ /* 0x01afe20000000000 */
.L_x_16:
[----:B------:R-:W1:Y:S01]  /*0e20*/  S2UR UR7, SR_CTAID.X ;  /* 0x00000000000779c3 */ /* 0x000e620000002500 */
[----:B------:R-:W-:-:S05]  /*0e30*/  CS2R.32 R80, SR_CgaSize ;  /* 0x0000000000507805 */ /* 0x000fca0000008a00 */
[----:B------:R-:W-:-:S05]  /*0e40*/  IMAD R80, R80, -0xa0, RZ ;  /* 0xffffff6050507824 */ /* 0x000fca00078e02ff */
[----:B------:R-:W-:-:S14]  /*0e50*/  R2UR UR5, R80 ;  /* 0x00000000500572ca */ /* 0x000fdc00000e0000 */
[----:B------:R-:W2:Y:S01]  /*0e60*/  LDCU UR5, c[0x0][UR5+0x2b0] ;  /* 0x00005600050577ac */ /* 0x000ea20008000800 */
[----:B------:R-:W-:-:S05]  /*0e70*/  CS2R.32 R80, SR_CgaSize ;  /* 0x0000000000507805 */ /* 0x000fca0000008a00 */
[----:B------:R-:W-:-:S05]  /*0e80*/  IMAD R80, R80, -0xa0, RZ ;  /* 0xffffff6050507824 */ /* 0x000fca00078e02ff */
[----:B------:R-:W-:-:S14]  /*0e90*/  R2UR UR4, R80 ;  /* 0x00000000500472ca */ /* 0x000fdc00000e0000 */
[----:B------:R-:W3:Y:S01]  /*0ea0*/  LDCU UR4, c[0x0][UR4+0x2b4] ;  /* 0x00005680040477ac */ /* 0x000ee20008000800 */
[----:B------:R-:W4:Y:S01]  /*0eb0*/  S2UR UR8, SR_CTAID.Y ;  /* 0x00000000000879c3 */ /* 0x000f220000002600 */
[----:B------:R-:W-:-:S05]  /*0ec0*/  CS2R.32 R80, SR_CgaSize ;  /* 0x0000000000507805 */ /* 0x000fca0000008a00 */
[----:B------:R-:W-:-:S05]  /*0ed0*/  IMAD R80, R80, -0xa0, RZ ;  /* 0xffffff6050507824 */ /* 0x000fca00078e02ff */
[----:B------:R-:W-:-:S14]  /*0ee0*/  R2UR UR9, R80 ;  /* 0x00000000500972ca */ /* 0x000fdc00000e0000 */
[----:B------:R-:W3:Y:S01]  /*0ef0*/  LDCU UR9, c[0x0][UR9+0x2a0] ;  /* 0x00005400090977ac */ /* 0x000ee20008000800 */
[----:B------:R-:W-:-:S05]  /*0f00*/  CS2R.32 R80, SR_CgaSize ;  /* 0x0000000000507805 */ /* 0x000fca0000008a00 */
[----:B------:R-:W-:-:S05]  /*0f10*/  IMAD R80, R80, -0xa0, RZ ;  /* 0xffffff6050507824 */ /* 0x000fca00078e02ff */
[----:B------:R-:W-:-:S14]  /*0f20*/  R2UR UR61, R80 ;  /* 0x00000000503d72ca */ /* 0x000fdc00000e0000 */
[----:B------:R-:W3:Y:S01]  /*0f30*/  LDCU UR61, c[0x0][UR61+0x2a4] ;  /* 0x000054803d3d77ac */ /* 0x000ee20008000800 */
[----:B------:R-:W3:Y:S01]  /*0f40*/  S2UR UR6, SR_CgaCtaId ;  /* 0x00000000000679c3 */ /* 0x000ee20000008800 */
[----:B------:R-:W3:Y:S01]  /*0f50*/  LDCU UR22, c[0x0][0xb24] ;  /* 0x00016480ff1677ac */ /* 0x000ee20008000800 */
[----:B------:R-:W3:Y:S01]  /*0f60*/  LDCU UR42, c[0x0][0xb24] ;  /* 0x00016480ff2a77ac */ /* 0x000ee20008000800 */
[----:B-1----:R-:W-:-:S05]  /*0f70*/  I2FP.F32.U32 R3, UR7 ;  /* 0x0000000700037c45 */ /* 0x002fca0008201000 */
[----:B------:R-:W1:Y:S01]  /*0f80*/  S2UR UR36, SR_CTAID.Z ;  /* 0x00000000002479c3 */ /* 0x000e620000002700 */
[----:B------:R-:W1:Y:S01]  /*0f90*/  LDCU UR25, c[0x0][0xb30] ;  /* 0x00016600ff1977ac */ /* 0x000e620008000800 */
[----:B--2---:R-:W-:Y:S01]  /*0fa0*/  FMUL R3, R3, UR5 ;  /* 0x0000000503037c20 */ /* 0x004fe20008400000 */
[----:B------:R-:W-:Y:S01]  /*0fb0*/  UMOV UR20, UR7 ;  /* 0x0000000700147c82 */ /* 0x000fe20008000000 */
[----:B----4-:R-:W-:Y:S01]  /*0fc0*/  I2FP.F32.U32 R2, UR8 ;  /* 0x0000000800027c45 */ /* 0x010fe20008201000 */
[----:B------:R-:W-:-:S03]  /*0fd0*/  UMOV UR24, UR8 ;  /* 0x0000000800187c82 */ /* 0x000fc60008000000 */
[----:B------:R-:W2:Y:S01]  /*0fe0*/  F2I.U32.TRUNC.NTZ R3, R3 ;  /* 0x0000000300037305 */ /* 0x000ea2000020f000 */
[----:B---3--:R-:W-:Y:S01]  /*0ff0*/  FMUL R2, R2, UR4 ;  /* 0x0000000402027c20 */ /* 0x008fe20008400000 */
[----:B------:R-:W-:-:S06]  /*1000*/  ULOP3.LUT UR4, UR6, 0x1, URZ, 0xc0, !UPT ;  /* 0x0000000106047892 */ /* 0x000fcc000f8ec0ff */
[----:B------:R-:W3:Y:S01]  /*1010*/  F2I.U32.TRUNC.NTZ R2, R2 ;  /* 0x0000000200027305 */ /* 0x000ee2000020f000 */
[----:B------:R-:W-:-:S04]  /*1020*/  UISETP.NE.U32.AND UP5, UPT, UR4, 0x1, UPT ;  /* 0x000000010400788c */ /* 0x000fc8000bfa5070 */
[----:B------:R-:W-:Y:S01]  /*1030*/  USEL UR4, URZ, 0x1800, UP5 ;  /* 0x00001800ff047887 */ /* 0x000fe2000a800000 */
[----:B--2---:R-:W-:Y:S02]  /*1040*/  R2UR UR6, R3 ;  /* 0x00000000030672ca */ /* 0x004fe400000e0000 */
[----:B---3--:R-:W-:Y:S02]  /*1050*/  R2UR UR5, R2 ;  /* 0x00000000020572ca */ /* 0x008fe400000e0000 */
[----:B------:R-:W-:-:S09]  /*1060*/  PRMT R2, RZ, 0x7610, R2 ;  /* 0x00007610ff027816 */ /* 0x000fd20000000002 */
[----:B------:R-:W-:-:S04]  /*1070*/  UIADD3 UR6, UPT, UPT, -UR6, URZ, URZ ;  /* 0x000000ff06067290 */ /* 0x000fc8000fffe1ff */
[----:B------:R-:W-:Y:S02]  /*1080*/  UIMAD UR6, UR9, UR6, UR7 ;  /* 0x00000006090672a4 */ /* 0x000fe4000f8e0207 */
[----:B------:R-:W-:-:S04]  /*1090*/  UIADD3 UR5, UPT, UPT, -UR5, URZ, URZ ;  /* 0x000000ff05057290 */ /* 0x000fc8000fffe1ff */
[----:B------:R-:W-:Y:S01]  /*10a0*/  IMAD.U32 R80, RZ, RZ, UR6 ;  /* 0x00000006ff507e24 */ /* 0x000fe2000f8e00ff */
[----:B------:R-:W-:Y:S01]  /*10b0*/  UIMAD UR61, UR61, UR5, UR8 ;  /* 0x000000053d3d72a4 */ /* 0x000fe2000f8e0208 */
[----:B-1----:R-:W-:Y:S11]  /*10c0*/  BRA.U UP4, `(.L_x_17) ;  /* 0x0000000104287547 */ /* 0x002ff6000b800000 */
[----:B------:R-:W-:Y:S01]  /*10d0*/  R2UR UR7, R80 ;  /* 0x00000000500772ca */ /* 0x000fe200000e0000 */
[----:B------:R-:W-:-:S04]  /*10e0*/  UISETP.NE.AND UP0, UPT, UR61, URZ, UPT ;  /* 0x000000ff3d00728c */ /* 0x000fc8000bf05270 */
[----:B------:R-:W-:Y:S02]  /*10f0*/  USEL UR5, URZ, 0x2, UP0 ;  /* 0x00000002ff057887 */ /* 0x000fe40008000000 */
[----:B------:R-:W-:-:S06]  /*1100*/  UISETP.NE.AND UP0, UPT, UR61, URZ, UPT ;  /* 0x000000ff3d00728c */ /* 0x000fcc000bf05270 */
[----:B------:R-:W-:-:S04]  /*1110*/  UISETP.EQ.OR UP0, UPT, UR7, URZ, !UP0 ;  /* 0x000000ff0700728c */ /* 0x000fc8000c702670 */
[----:B------:R-:W-:Y:S02]  /*1120*/  USEL UR6, URZ, 0x1, !UP0 ;  /* 0x00000001ff067887 */ /* 0x000fe4000c000000 */
[----:B------:R-:W-:-:S04]  /*1130*/  UISETP.NE.AND UP0, UPT, UR7, 0x1, UPT ;  /* 0x000000010700788c */ /* 0x000fc8000bf05270 */
[----:B------:R-:W-:-:S04]  /*1140*/  USEL UR5, UR5, 0x2, UP0 ;  /* 0x0000000205057887 */ /* 0x000fc80008000000 */
[----:B------:R-:W-:-:S06]  /*1150*/  UIADD3 UR5, UPT, UPT, UR6, UR5, URZ ;  /* 0x0000000506057290 */ /* 0x000fcc000fffe0ff */
[----:B------:R-:W-:-:S07]  /*1160*/  MOV R2, UR5 ;  /* 0x0000000500027c02 */ /* 0x000fce0008000f00 */
.L_x_17:
[----:B------:R-:W-:-:S09]  /*1170*/  UISETP.GE.AND UP0, UPT, UR22, 0x1, UPT ;  /* 0x000000011600788c */ /* 0x000fd2000bf06270 */
[----:B------:R-:W-:Y:S05]  /*1180*/  BRA.U !UP0, `(.L_x_18) ;  /* 0x0000000108d07547 */ /* 0x000fea000b800000 */
[----:B------:R-:W1:Y:S01]  /*1190*/  LDCU UR23, c[0x0][0xb0c] ;  /* 0x00016180ff1777ac */ /* 0x000e620008000800 */
[----:B------:R-:W2:Y:S01]  /*11a0*/  LDCU.128 UR16, c[0x0][0xb10] ;  /* 0x00016200ff1077ac */ /* 0x000ea20008000c00 */
[----:B------:R-:W3:Y:S01]  /*11b0*/  LDCU UR7, c[0x0][0x370] ;  /* 0x00006e00ff0777ac */ /* 0x000ee20008000800 */
[----:B------:R-:W4:Y:S01]  /*11c0*/  LDCU UR14, c[0x0][0xb20] ;  /* 0x00016400ff0e77ac */ /* 0x000f220008000800 */
[----:B------:R-:W-:Y:S02]  /*11d0*/  UISETP.NE.AND UP1, UPT, UR22, 0x1, UPT ;  /* 0x000000011600788c */ /* 0x000fe4000bf25270 */
[----:B-1----:R-:W-:Y:S02]  /*11e0*/  UISETP.NE.AND UP0, UPT, UR23, 0x1, UPT ;  /* 0x000000011700788c */ /* 0x002fe4000bf05270 */
[----:B--2---:R-:W-:Y:S02]  /*11f0*/  UIMAD.WIDE.U32 UR10, UR20, UR16, URZ ;  /* 0x00000010140a72a5 */ /* 0x004fe4000f8e00ff */
[----:B---3--:R-:W-:-:S05]  /*1200*/  UIMAD.WIDE.U32 UR8, UR7, UR16, URZ ;  /* 0x00000010070872a5 */ /* 0x008fca000f8e00ff */
[----:B------:R-:W-:Y:S01]  /*1210*/  UMOV UR6, UR11 ;  /* 0x0000000b00067c82 */ /* 0x000fe20008000000 */
[----:B------:R-:W-:Y:S02]  /*1220*/  UIMAD.WIDE.U32 UR10, UR24, UR19, URZ ;  /* 0x00000013180a72a5 */ /* 0x000fe4000f8e00ff */
[----:B------:R-:W-:Y:S01]  /*1230*/  USHF.R.U32.HI UR6, URZ, UR17, UR6 ;  /* 0x00000011ff067299 */ /* 0x000fe20008011606 */
[----:B------:R-:W-:Y:S02]  /*1240*/  UMOV UR8, UR9 ;  /* 0x0000000900087c82 */ /* 0x000fe40008000000 */
[----:B------:R-:W-:Y:S02]  /*1250*/  @UP0 USHF.R.U32.HI UR7, URZ, UR17, UR8 ;  /* 0x00000011ff070299 */ /* 0x000fe40008011608 */
[----:B------:R-:W1:Y:S01]  /*1260*/  LDCU UR8, c[0x0][0x374] ;  /* 0x00006e80ff0877ac */ /* 0x000e620008000800 */
[----:B------:R-:W-:-:S03]  /*1270*/  UMOV UR5, UR11 ;  /* 0x0000000b00057c82 */ /* 0x000fc60008000000 */
[----:B------:R-:W2:Y:S01]  /*1280*/  LDCU.64 UR10, c[0x0][0xb28] ;  /* 0x00016500ff0a77ac */ /* 0x000ea20008000a00 */
[----:B------:R-:W-:Y:S02]  /*1290*/  USEL UR6, UR20, UR6, !UP0 ;  /* 0x0000000614067287 */ /* 0x000fe4000c000000 */
[----:B------:R-:W-:Y:S02]  /*12a0*/  UISETP.NE.AND UP0, UPT, UR18, 0x1, UPT ;  /* 0x000000011200788c */ /* 0x000fe4000bf05270 */
[----:B----4-:R-:W-:-:S04]  /*12b0*/  USHF.R.U32.HI UR5, URZ, UR14, UR5 ;  /* 0x0000000eff057299 */ /* 0x010fc80008011605 */
[----:B------:R-:W-:Y:S02]  /*12c0*/  USEL UR5, UR24, UR5, !UP0 ;  /* 0x0000000518057287 */ /* 0x000fe4000c000000 */
[----:B-1----:R-:W-:-:S07]  /*12d0*/  UIMAD.WIDE.U32 UR12, UR8, UR19, URZ ;  /* 0x00000013080c72a5 */ /* 0x002fce000f8e00ff */
[----:B------:R-:W-:Y:S02]  /*12e0*/  UMOV UR9, UR13 ;  /* 0x0000000d00097c82 */ /* 0x000fe40008000000 */
[----:B------:R-:W-:Y:S02]  /*12f0*/  @UP0 USHF.R.U32.HI UR8, URZ, UR14, UR9 ;  /* 0x0000000eff080299 */ /* 0x000fe40008011609 */
[----:B--2---:R-:W-:Y:S02]  /*1300*/  UIMAD.WIDE.U32 UR14, UR7, UR10, URZ ;  /* 0x0000000a070e72a5 */ /* 0x004fe4000f8e00ff */
[----:B------:R-:W-:-:S05]  /*1310*/  UIMAD.WIDE.U32 UR12, UR8, UR10, URZ ;  /* 0x0000000a080c72a5 */ /* 0x000fca000f8e00ff */
[----:B------:R-:W-:Y:S02]  /*1320*/  UMOV UR14, UR15 ;  /* 0x0000000f000e7c82 */ /* 0x000fe40008000000 */
[----:B------:R-:W-:Y:S01]  /*1330*/  UMOV UR12, UR13 ;  /* 0x0000000d000c7c82 */ /* 0x000fe20008000000 */
[----:B------:R-:W-:Y:S02]  /*1340*/  @UP1 USHF.R.U32.HI UR7, URZ, UR11, UR14 ;  /* 0x0000000bff071299 */ /* 0x000fe4000801160e */
[----:B------:R-:W-:Y:S02]  /*1350*/  @UP1 USHF.R.U32.HI UR8, URZ, UR11, UR12 ;  /* 0x0000000bff081299 */ /* 0x000fe4000801160c */
[----:B------:R-:W-:Y:S02]  /*1360*/  UIMAD.WIDE.U32 UR12, UR5, UR10, URZ ;  /* 0x0000000a050c72a5 */ /* 0x000fe4000f8e00ff */
[----:B------:R-:W-:Y:S02]  /*1370*/  UIMAD UR8, UR8, UR22, URZ ;  /* 0x00000016080872a4 */ /* 0x000fe4000f8e02ff */
[----:B------:R-:W-:-:S02]  /*1380*/  UIMAD UR9, UR7, UR22, URZ ;  /* 0x00000016070972a4 */ /* 0x000fc4000f8e02ff */
[----:B------:R-:W-:-:S04]  /*1390*/  UISETP.GE.AND UP0, UPT, UR5, UR8, UPT ;  /* 0x000000080500728c */ /* 0x000fc8000bf06270 */
[----:B------:R-:W-:Y:S02]  /*13a0*/  UISETP.GE.OR UP0, UPT, UR6, UR9, UP0 ;  /* 0x000000090600728c */ /* 0x000fe40008706670 */
[----:B------:R-:W-:-:S03]  /*13b0*/  UIMAD.WIDE.U32 UR8, UR6, UR10, URZ ;  /* 0x0000000a060872a5 */ /* 0x000fc6000f8e00ff */
[----:B------:R-:W-:Y:S02]  /*13c0*/  UMOV UR10, UR13 ;  /* 0x0000000d000a7c82 */ /* 0x000fe40008000000 */
[----:B------:R-:W-:-:S04]  /*13d0*/  USHF.R.U32.HI UR10, URZ, UR11, UR10 ;  /* 0x0000000bff0a7299 */ /* 0x000fc8000801160a */
[----:B------:R-:W-:Y:S02]  /*13e0*/  USEL UR8, UR5, UR10, !UP1 ;  /* 0x0000000a05087287 */ /* 0x000fe4000c800000 */
[----:B------:R-:W-:Y:S02]  /*13f0*/  @!UP0 USHF.R.U32.HI UR9, URZ, UR11, UR9 ;  /* 0x0000000bff098299 */ /* 0x000fe40008011609 */
[----:B------:R-:W-:Y:S02]  /*1400*/  UIADD3 UR10, UPT, UPT, -UR8, URZ, URZ ;  /* 0x000000ff080a7290 */ /* 0x000fe4000fffe1ff */
[----:B------:R-:W-:Y:S02]  /*1410*/  @!UP0 USEL UR9, UR6, UR9, !UP1 ;  /* 0x0000000906098287 */ /* 0x000fe4000c800000 */
[----:B------:R-:W-:Y:S02]  /*1420*/  UIMAD UR10, UR22, UR10, UR5 ;  /* 0x0000000a160a72a4 */ /* 0x000fe4000f8e0205 */
[----:B------:R-:W-:-:S02]  /*1430*/  UIADD3 UR11, UPT, UPT, -UR6, URZ, URZ ;  /* 0x000000ff060b7290 */ /* 0x000fc4000fffe1ff */
[----:B------:R-:W-:Y:S02]  /*1440*/  @!UP0 UIMAD UR10, UR10, UR7, UR9 ;  /* 0x000000070a0a82a4 */ /* 0x000fe4000f8e0209 */
[----:B------:R-:W-:Y:S02]  /*1450*/  @!UP0 UIADD3 UR8, UPT, UPT, UR8, -UR9, URZ ;  /* 0x8000000908088290 */ /* 0x000fe4000fffe0ff */
[----:B------:R-:W-:Y:S02]  /*1460*/  UIADD3 UR7, UPT, UPT, -UR5, URZ, URZ ;  /* 0x000000ff05077290 */ /* 0x000fe4000fffe1ff */
[----:B------:R-:W-:Y:S02]  /*1470*/  @!UP0 UIMAD UR5, UR8, UR22, UR6 ;  /* 0x00000016080582a4 */ /* 0x000fe4000f8e0206 */
[----:B------:R-:W-:Y:S02]  /*1480*/  UIMAD UR24, UR18, UR7, UR24 ;  /* 0x00000007121872a4 */ /* 0x000fe4000f8e0218 */
[----:B------:R-:W-:Y:S01]  /*1490*/  UIMAD UR20, UR23, UR11, UR20 ;  /* 0x0000000b171472a4 */ /* 0x000fe2000f8e0214 */
[----:B------:R-:W-:Y:S01]  /*14a0*/  @!UP0 UMOV UR6, UR10 ;  /* 0x0000000a00068c82 */ /* 0x000fe20008000000 */
[----:B------:R-:W-:-:S02]  /*14b0*/  UIMAD UR24, UR5, UR18, UR24 ;  /* 0x00000012051872a4 */ /* 0x000fc4000f8e0218 */
[----:B------:R-:W-:-:S12]  /*14c0*/  UIMAD UR20, UR6, UR23, UR20 ;  /* 0x00000017061472a4 */ /* 0x000fd8000f8e0214 */
.L_x_18:
[----:B------:R-:W-:-:S09]  /*14d0*/  UISETP.NE.AND UP0, UPT, UR25, 0x1, UPT ;  /* 0x000000011900788c */ /* 0x000fd2000bf05270 */
[----:B------:R-:W-:Y:S05]  /*14e0*/  BRA.U UP0, `(.L_x_19) ;  /* 0x0000000100447547 */ /* 0x000fea000b800000 */
[----:B------:R-:W1:Y:S01]  /*14f0*/  LDCU.128 UR8, c[0x0][0xb10] ;  /* 0x00016200ff0877ac */ /* 0x000e620008000c00 */
[----:B------:R-:W2:Y:S01]  /*1500*/  LDCU UR12, c[0x0][0xb0c] ;  /* 0x00016180ff0c77ac */ /* 0x000ea20008000800 */
[----:B-1----:R-:W-:Y:S02]  /*1510*/  UIMAD.WIDE.U32 UR6, UR20, UR8, URZ ;  /* 0x00000008140672a5 */ /* 0x002fe4000f8e00ff */
[----:B--2---:R-:W-:-:S05]  /*1520*/  UISETP.NE.AND UP0, UPT, UR12, 0x1, UPT ;  /* 0x000000010c00788c */ /* 0x004fca000bf05270 */
[----:B------:R-:W-:Y:S01]  /*1530*/  UMOV UR5, UR7 ;  /* 0x0000000700057c82 */ /* 0x000fe20008000000 */
[----:B------:R-:W-:Y:S02]  /*1540*/  UIMAD.WIDE.U32 UR6, UR24, UR11, URZ ;  /* 0x0000000b180672a5 */ /* 0x000fe4000f8e00ff */
[----:B------:R-:W-:Y:S01]  /*1550*/  USHF.R.U32.HI UR5, URZ, UR9, UR5 ;  /* 0x00000009ff057299 */ /* 0x000fe20008011605 */
[----:B------:R-:W1:Y:S03]  /*1560*/  LDCU UR9, c[0x0][0xb20] ;  /* 0x00016400ff0977ac */ /* 0x000e660008000800 */
[----:B------:R-:W-:Y:S02]  /*1570*/  USEL UR8, UR20, UR5, !UP0 ;  /* 0x0000000514087287 */ /* 0x000fe4000c000000 */
[----:B------:R-:W-:Y:S01]  /*1580*/  UISETP.NE.AND UP0, UPT, UR10, 0x1, UPT ;  /* 0x000000010a00788c */ /* 0x000fe2000bf05270 */
[----:B------:R-:W-:-:S02]  /*1590*/  UMOV UR5, UR7 ;  /* 0x0000000700057c82 */ /* 0x000fc40008000000 */
[----:B-1----:R-:W-:-:S04]  /*15a0*/  USHF.R.U32.HI UR5, URZ, UR9, UR5 ;  /* 0x00000009ff057299 */ /* 0x002fc80008011605 */
[----:B------:R-:W-:-:S04]  /*15b0*/  USEL UR5, UR24, UR5, !UP0 ;  /* 0x0000000518057287 */ /* 0x000fc8000c000000 */
[----:B------:R-:W-:Y:S02]  /*15c0*/  UIADD3 UR6, UPT, UPT, UR8, -UR5, URZ ;  /* 0x8000000508067290 */ /* 0x000fe4000fffe0ff */
[----:B------:R-:W-:Y:S02]  /*15d0*/  UIADD3 UR5, UPT, UPT, -UR8, UR5, URZ ;  /* 0x0000000508057290 */ /* 0x000fe4000fffe1ff */
[----:B------:R-:W-:Y:S02]  /*15e0*/  UIMAD UR24, UR6, UR10, UR24 ;  /* 0x0000000a061872a4 */ /* 0x000fe4000f8e0218 */
[----:B------:R-:W-:-:S12]  /*15f0*/  UIMAD UR20, UR5, UR12, UR20 ;  /* 0x0000000c051472a4 */ /* 0x000fd8000f8e0214 */
.L_x_19:
[----:B------:R-:W-:Y:S02]  /*1600*/  UISETP.EQ.U32.AND UP0, UPT, UR26, 0x1, UPT ;  /* 0x000000011a00788c */ /* 0x000fe4000bf02070 */
[----:B------:R-:W-:-:S07]  /*1610*/  UISETP.NE.AND UP1, UPT, UR21, 0x2, UPT ;  /* 0x000000021500788c */ /* 0x000fce000bf25270 */
[----:B------:R-:W-:Y:S05]  /*1620*/  BRA.U !UP0, `(.L_x_20) ;  /* 0x00000001080c7547 */ /* 0x000fea000b800000 */
[----:B------:R-:W-:Y:S01]  /*1630*/  UCGABAR_WAIT ;  /* 0x0000000000007dc7 */ /* 0x000fe20008000000 */
[----:B------:R-:W-:Y:S01]  /*1640*/  CCTL.IVALL ;  /* 0x00000000ff00798f */ /* 0x000fe20002000000 */
[----:B------:R-:W-:Y:S05]  /*1650*/  BRA `(.L_x_21) ;  /* 0x0000000000047947 */ /* 0x000fea0003800000 */
.L_x_20:
[----:B------:R-:W-:Y:S06]  /*1660*/  BAR.SYNC.DEFER_BLOCKING 0x0 ;  /* 0x0000000000007b1d */ /* 0x000fec0000010000 */
.L_x_21:
[----:B------:R-:W-:Y:S05]  /*1670*/  BRA.U UP1, `(.L_x_22) ;  /* 0x0000001501107547 */ /* 0x000fea000b800000 */
[----:B------:R-:W1:Y:S01]  /*1680*/  LDCU UR7, c[0x0][0x38c] ;  /* 0x00007180ff0777ac */ /* 0x000e620008000800 */
[----:B------:R-:W2:Y:S01]  /*1690*/  S2UR UR8, SR_CgaCtaId ;  /* 0x00000000000879c3 */ /* 0x000ea20000008800 */
[----:B------:R-:W-:Y:S01]  /*16a0*/  PLOP3.LUT P1, PT, PT, PT, UP3, 0x80, 0x8 ;  /* 0x000000000008781c */ /* 0x000fe20003f2f038 */
[----:B------:R-:W-:Y:S01]  /*16b0*/  IMAD.MOV.U32 R12, RZ, RZ, 0x1 ;  /* 0x00000001ff0c7424 */ /* 0x000fe200078e00ff */
[----:B------:R-:W-:Y:S01]  /*16c0*/  UISETP.NE.AND UP0, UPT, UR21, URZ, UPT ;  /* 0x000000ff1500728c */ /* 0x000fe2000bf05270 */
[----:B------:R-:W-:Y:S01]  /*16d0*/  ISETP.EQ.OR P2, PT, R0, RZ, P3 ;  /* 0x000000ff0000720c */ /* 0x000fe20001f42670 */
[----:B------:R-:W-:Y:S01]  /*16e0*/  USEL UR26, URZ, 0x1, UP6 ;  /* 0x00000001ff1a7887 */ /* 0x000fe2000b000000 */
[----:B------:R-:W-:Y:S01]  /*16f0*/  PLOP3.LUT P1, PT, P1, PT, PT, 0x8, 0x80 ;  /* 0x000000000080781c */ /* 0x000fe20000f2e170 */
[----:B------:R-:W-:Y:S01]  /*1700*/  UMOV UR15, 0x400 ;  /* 0x00000400000f7882 */ /* 0x000fe20000000000 */
[----:B------:R-:W-:Y:S01]  /*1710*/  CS2R R10, SRZ ;  /* 0x00000000000a7805 */ /* 0x000fe2000001ff00 */
[----:B------:R-:W-:Y:S01]  /*1720*/  USEL UR26, UR26, 0x2, UP0 ;  /* 0x000000021a1a7887 */ /* 0x000fe20008000000 */
[----:B------:R-:W-:Y:S01]  /*1730*/  IMAD.MOV.U32 R9, RZ, RZ, RZ ;  /* 0x000000ffff097224 */ /* 0x000fe200078e00ff */
[----:B------:R-:W3:Y:S01]  /*1740*/  LDCU UR40, c[0x0][0x370] ;  /* 0x00006e00ff2877ac */ /* 0x000ee20008000800 */
[----:B------:R-:W-:Y:S01]  /*1750*/  IMAD.MOV.U32 R8, RZ, RZ, 0x1 ;  /* 0x00000001ff087424 */ /* 0x000fe200078e00ff */
[----:B------:R-:W4:Y:S01]  /*1760*/  LDCU.64 UR28, c[0x0][0x348] ;  /* 0x00006900ff1c77ac */ /* 0x000f220008000a00 */
[----:B-1----:R-:W-:-:S02]  /*1770*/  UIADD3 UR6, UPT, UPT, UR7, 0x3f, URZ ;  /* 0x0000003f07067890 */ /* 0x002fc4000fffe0ff */
[----:B------:R-:W-:Y:S02]  /*1780*/  USHF.R.U32.HI UR45, URZ, 0x6, UR4 ;  /* 0x00000006ff2d7899 */ /* 0x000fe40008011604 */
[----:B------:R-:W-:Y:S02]  /*1790*/  USHF.R.S32.HI UR5, URZ, 0x1f, UR6 ;  /* 0x0000001fff057899 */ /* 0x000fe40008011406 */
[----:B--2---:R-:W-:Y:S02]  /*17a0*/  ULEA UR15, UR8, UR15, 0x18 ;  /* 0x0000000f080f7291 */ /* 0x004fe4000f8ec0ff */
[----:B------:R-:W-:Y:S02]  /*17b0*/  ULEA.HI UR5, UR5, UR6, URZ, 0x6 ;  /* 0x0000000605057291 */ /* 0x000fe4000f8f30ff */
[----:B------:R-:W-:Y:S02]  /*17c0*/  UIADD3 UR6, UPT, UPT, UR7, -0x1, URZ ;  /* 0xffffffff07067890 */ /* 0x000fe4000fffe0ff */
[----:B------:R-:W-:-:S02]  /*17d0*/  USHF.R.S32.HI UR43, URZ, 0x6, UR5 ;  /* 0x00000006ff2b7899 */ /* 0x000fc40008011405 */
[----:B------:R-:W-:Y:S02]  /*17e0*/  UISETP.GE.U32.AND UP1, UPT, UR6, -0x7f, UPT ;  /* 0xffffff810600788c */ /* 0x000fe4000bf26070 */
[----:B------:R-:W-:Y:S02]  /*17f0*/  UISETP.LT.U32.AND UP0, UPT, UR43, 0x6, UPT ;  /* 0x000000062b00788c */ /* 0x000fe4000bf01070 */
[----:B------:R-:W-:Y:S02]  /*1800*/  UIADD3 UR5, UPT, UPT, UR15, 0x3000, URZ ;  /* 0x000030000f057890 */ /* 0x000fe4000fffe0ff */
[----:B------:R-:W-:Y:S02]  /*1810*/  USEL UR41, UR43, 0x6, UP0 ;  /* 0x000000062b297887 */ /* 0x000fe40008000000 */
[----:B------:R-:W-:Y:S02]  /*1820*/  @UP5 UIADD3 UR5, UPT, UPT, UR15, URZ, URZ ;  /* 0x000000ff0f055290 */ /* 0x000fe4000fffe0ff */
[----:B------:R-:W-:-:S02]  /*1830*/  UIADD3 UR21, UPT, UPT, UR41, -0x1, URZ ;  /* 0xffffffff29157890 */ /* 0x000fc4000fffe0ff */
[----:B------:R-:W-:Y:S02]  /*1840*/  @UP1 UIADD3 UR21, UPT, UPT, UR41, URZ, URZ ;  /* 0x000000ff29151290 */ /* 0x000fe4000fffe0ff */
[----:B------:R-:W-:Y:S01]  /*1850*/  UIADD3 UR46, UPT, UPT, UR7, 0x7e, URZ ;  /* 0x0000007e072e7890 */ /* 0x000fe2000fffe0ff */
[----:B------:R-:W1:Y:S01]  /*1860*/  LDCU UR39, c[0x0][0x374] ;  /* 0x00006e80ff2777ac */ /* 0x000e620008000800 */
[----:B------:R-:W-:Y:S02]  /*1870*/  UIADD3 UR5, UPT, UPT, UR5, 0x12800, URZ ;  /* 0x0001280005057890 */ /* 0x000fe4000fffe0ff */
[----:B------:R-:W-:Y:S02]  /*1880*/  UIADD3 UR44, UPT, UPT, UR43, -UR41, URZ ;  /* 0x800000292b2c7290 */ /* 0x000fe4000fffe0ff */
[----:B------:R-:W-:Y:S01]  /*1890*/  UIADD3 UR21, UPT, UPT, UR21, 0x1, URZ ;  /* 0x0000000115157890 */ /* 0x000fe2000fffe0ff */
[----:B---34-:R-:W-:-:S11]  /*18a0*/  UMOV UR13, URZ ;  /* 0x000000ff000d7c82 */ /* 0x018fd60008000000 */
.L_x_42:
[----:B------:R-:W2:Y:S02]  /*18b0*/  S2UR UR6, SR_CgaCtaId ;  /* 0x00000000000679c3 */ /* 0x000ea40000008800 */
[----:B--2---:R-:W-:-:S09]  /*18c0*/  UISETP.NE.AND UP0, UPT, UR6, URZ, UPT ;  /* 0x000000ff0600728c */ /* 0x004fd2000bf05270 */
[----:B-1----:R-:W-:Y:S05]  /*18d0*/  BRA.U UP0, `(.L_x_23) ;  /* 0x0000000100287547 */ /* 0x002fea000b800000 */
[----:B------:R-:W-:Y:S02]  /*18e0*/  LEA R0, R9, UR15, 0x3 ;  /* 0x0000000f09007c11 */ /* 0x000fe4000f8e18ff */
[----:B------:R-:W-:-:S04]  /*18f0*/  SHF.L.U32 R3, R8, 0x1f, RZ ;  /* 0x0000001f08037819 */ /* 0x000fc800000006ff */
[----:B------:R-:W2:Y:S02]  /*1900*/  SYNCS.PHASECHK.TRANS64.TRYWAIT P0, [R0+URZ+0x110], R3 ;  /* 0x00011003000075a7 */ /* 0x000ea400080011ff */
[----:B--2---:R-:W-:Y:S05]  /*1910*/  @!P0 BRA `(.L_x_24) ;  /* 0x0000007000388947 */ /* 0x004fea0003800000 */
.L_x_131:
[----:B------:R3:W-:Y:S01]  /*1920*/  SYNCS.ARRIVE.TRANS64.A1T0 RZ, [R0+URZ+0x100], RZ ;  /* 0x000100ff00ff79a7 */ /* 0x0007e200081000ff */
[----:B------:R-:W-:-:S05]  /*1930*/  VIADD R9, R9, 0x1 ;  /* 0x0000000109097836 */ /* 0x000fca0000000000 */
[----:B------:R-:W-:-:S04]  /*1940*/  ISETP.NE.AND P0, PT, R9, 0x2, PT ;  /* 0x000000020900780c */ /* 0x000fc80003f05270 */
[----:B--2---:R-:W-:Y:S02]  /*1950*/  SEL R3, RZ, 0x1, P0 ;  /* 0x00000001ff037807 */ /* 0x004fe40000000000 */
[----:B------:R-:W-:Y:S02]  /*1960*/  SEL R9, R9, RZ, P0 ;  /* 0x000000ff09097207 */ /* 0x000fe40000000000 */
[----:B------:R-:W-:-:S07]  /*1970*/  LOP3.LUT R8, R8, R3, RZ, 0x3c, !PT ;  /* 0x0000000308087212 */ /* 0x000fce00078e3cff */
.L_x_23:
[----:B------:R-:W-:Y:S01]  /*1980*/  ULEA UR6, UR13, UR15, 0x3 ;  /* 0x0000000f0d067291 */ /* 0x000fe2000f8e18ff */
[----:B---3--:R-:W-:Y:S01]  /*1990*/  SHF.L.U32 R0, R12, 0x1f, RZ ;  /* 0x0000001f0c007819 */ /* 0x008fe200000006ff */
[----:B------:R-:W-:Y:S02]  /*19a0*/  UISETP.GE.U32.AND UP0, UPT, UR46, 0x7f, UPT ;  /* 0x0000007f2e00788c */ /* 0x000fe4000bf06070 */
[----:B------:R-:W-:Y:S02]  /*19b0*/  USHF.L.U32 UR35, UR20, 0x6, URZ ;  /* 0x0000000614237899 */ /* 0x000fe400080006ff */
[----:B------:R-:W-:Y:S01]  /*19c0*/  UIMAD UR19, UR24, 0xc0, UR45 ;  /* 0x000000c0181378a4 */ /* 0x000fe2000f8e022d */
[----:B------:R-:W-:Y:S02]  /*19d0*/  UMOV UR14, URZ ;  /* 0x000000ff000e7c82 */ /* 0x000fe40008000000 */
[----:B------:R2:W3:Y:S02]  /*19e0*/  SYNCS.PHASECHK.TRANS64.TRYWAIT P0, [UR6+0x30], R0 ;  /* 0x00003000ff0075a7 */ /* 0x0004e40008001106 */
[----:B------:R-:W-:Y:S07]  /*19f0*/  BRA.U !UP0, `(.L_x_25) ;  /* 0x0000000108c07547 */ /* 0x000fee000b800000 */
[----:B------:R-:W-:Y:S01]  /*1a00*/  UMOV UR8, URZ ;  /* 0x000000ff00087c82 */ /* 0x000fe20008000000 */
[----:B------:R-:W-:-:S05]  /*1a10*/  UMOV UR7, UR13 ;  /* 0x0000000d00077c82 */ /* 0x000fca0008000000 */
.L_x_31:
[----:B---3--:R-:W-:Y:S01]  /*1a20*/  @!P3 MOV R2, 0x8000 ;  /* 0x000080000002b802 */ /* 0x008fe20000000f00 */
[----:B----4-:R-:W-:Y:S01]  /*1a30*/  ULEA UR33, UR7, UR15, 0x3 ;  /* 0x0000000f07217291 */ /* 0x010fe2000f8e18ff */
[----:B-1-3--:R-:W-:Y:S11]  /*1a40*/  @P0 BRA `(.L_x_26) ;  /* 0x00000000000c0947 */ /* 0x00aff60003800000 */
[----:B------:R-:W-:Y:S04]  /*1a50*/  SHF.L.U32 R3, R12, 0x1f, RZ ;  /* 0x0000001f0c037819 */ /* 0x000fe800000006ff */
[----:B------:R-:W3:Y:S02]  /*1a60*/  SYNCS.PHASECHK.TRANS64.TRYWAIT P0, [UR33+0x30], R3 ;  /* 0x00003003ff0075a7 */ /* 0x000ee40008001121 */
[----:B---3--:R-:W-:Y:S05]  /*1a70*/  @!P0 BRA `(.L_x_27) ;  /* 0x0000006c00f48947 */ /* 0x008fea0003800000 */
.L_x_26:
[----:B------:R3:W-:Y:S01]  /*1a80*/  @!P3 SYNCS.ARRIVE.TRANS64 RZ, [UR33], R2 ;  /* 0x00000002ffffb9a7 */ /* 0x0007e20008000021 */
[----:B------:R-:W-:Y:S04]  /*1a90*/  ULOP3.LUT UR6, UR26, 0x2, URZ, 0xfc, !UPT ;  /* 0x000000021a067892 */ /* 0x000fe8000f8efcff */
[----:B------:R-:W-:Y:S09]  /*1aa0*/  UISETP.NE.AND UP0, UPT, UR6, 0x2, UPT ;  /* 0x000000020600788c */ /* 0x000ff2000bf05270 */
[----:B------:R-:W-:Y:S05]  /*1ab0*/  BRA.U UP0, `(.L_x_28) ;  /* 0x0000000100047547 */ /* 0x000fea000b800000 */
[----:B-1----:R-:W-:Y:S05]  /*1ac0*/  BPT.TRAP 0x1 ;  /* 0x000000040000795c */ /* 0x002fea0000300000 */
.L_x_28:
[----:B------:R-:W-:Y:S04]  /*1ad0*/  BSSY.RECONVERGENT B0, `(.L_x_29) ;  /* 0x0000003000007945 */ /* 0x000fe80003800200 */
[----:B------:R-:W-:Y:S05]  /*1ae0*/  @P2 BRA `(.L_x_30) ;  /* 0x0000000000042947 */ /* 0x000fea0003800000 */
[----:B-1----:R-:W-:Y:S05]  /*1af0*/  BPT.TRAP 0x1 ;  /* 0x000000040000795c */ /* 0x002fea0000300000 */
.L_x_30:
[----:B-1----:R-:W-:Y:S05]  /*1b00*/  BSYNC.RECONVERGENT B0 ;  /* 0x0000000000007941 */ /* 0x002fea0003800200 */
.L_x_29:
[----:B------:R-:W-:Y:S02]  /*1b10*/  UIADD3 UR6, UPT, UPT, UR7, 0x1, URZ ;  /* 0x0000000107067890 */ /* 0x000fe4000fffe0ff */
[----:B------:R-:W-:Y:S02]  /*1b20*/  UIADD3 UR22, UP1, UPT, UR28, 0x80, URZ ;  /* 0x000000801c167890 */ /* 0x000fe4000ff3e0ff */
[----:B------:R-:W-:Y:S02]  /*1b30*/  UISETP.NE.AND UP0, UPT, UR6, 0x6, UPT ;  /* 0x000000060600788c */ /* 0x000fe4000bf05270 */
[----:B------:R-:W-:Y:S02]  /*1b40*/  ULEA UR32, UR7, UR15, 0xd ;  /* 0x0000000f07207291 */ /* 0x000fe4000f8e68ff */
[----:B------:R-:W-:Y:S02]  /*1b50*/  USEL UR9, URZ, 0x1, UP0 ;  /* 0x00000001ff097887 */ /* 0x000fe40008000000 */
[----:B------:R-:W-:Y:S02]  /*1b60*/  USEL UR13, UR6, URZ, UP0 ;  /* 0x000000ff060d7287 */ /* 0x000fe40008000000 */
[----:B------:R-:W-:Y:S02]  /*1b70*/  USHF.L.U32 UR34, UR8, 0x6, URZ ;  /* 0x0000000608227899 */ /* 0x000fe400080006ff */
[----:B------:R-:W-:Y:S01]  /*1b80*/  ULEA UR6, UR13, UR15, 0x3 ;  /* 0x0000000f0d067291 */ /* 0x000fe2000f8e18ff */
[----:B------:R-:W-:Y:S01]  /*1b90*/  LOP3.LUT R12, R12, UR9, RZ, 0x3c, !PT ;  /* 0x000000090c0c7c12 */ /* 0x000fe2000f8e3cff */
[----:B------:R-:W-:Y:S02]  /*1ba0*/  UIADD3.X UR23, UPT, UPT, URZ, UR29, URZ, UP1, !UPT ;  /* 0x0000001dff177290 */ /* 0x000fe40008ffe4ff */
[----:B------:R-:W-:Y:S01]  /*1bb0*/  UIADD3 UR32, UPT, UPT, UR32, 0x6800, URZ ;  /* 0x0000680020207890 */ /* 0x000fe2000fffe0ff */
[----:B--2---:R-:W-:Y:S01]  /*1bc0*/  SHF.L.U32 R0, R12, 0x1f, RZ ;  /* 0x0000001f0c007819 */ /* 0x004fe200000006ff */
[----:B------:R-:W-:Y:S02]  /*1bd0*/  UIADD3 UR10, UP0, UPT, UR28, 0x180, URZ ;  /* 0x000001801c0a7890 */ /* 0x000fe4000ff1e0ff */
[----:B------:R-:W-:Y:S01]  /*1be0*/  UIADD3 UR8, UPT, UPT, UR8, 0x1, URZ ;  /* 0x0000000108087890 */ /* 0x000fe2000fffe0ff */
[----:B------:R4:W1:Y:S01]  /*1bf0*/  SYNCS.PHASECHK.TRANS64.TRYWAIT P0, [UR6+0x30], R0 ;  /* 0x00003000ff0075a7 */ /* 0x0008620008001106 */
[----:B------:R-:W-:Y:S02]  /*1c00*/  UIMAD UR6, UR7, 0x3000, UR4 ;  /* 0x00003000070678a4 */ /* 0x000fe4000f8e0204 */
[----:B------:R-:W-:Y:S02]  /*1c10*/  UIADD3.X UR11, UPT, UPT, URZ, UR29, URZ, UP0, !UPT ;  /* 0x0000001dff0b7290 */ /* 0x000fe400087fe4ff */
[----:B------:R-:W-:Y:S01]  /*1c20*/  ULEA UR6, UR6, UR15, 0x1 ;  /* 0x0000000f06067291 */ /* 0x000fe2000f8e08ff */
[----:B------:R-:W-:Y:S01]  /*1c30*/  UMOV UR24, 0x0 ;  /* 0x0000000000187882 */ /* 0x000fe20000000000 */
[----:B------:R-:W-:Y:S02]  /*1c40*/  UMOV UR25, 0x10000000 ;  /* 0x1000000000197882 */ /* 0x000fe40000000000 */
[----:B------:R-:W-:Y:S01]  /*1c50*/  UIADD3 UR16, UPT, UPT, UR6, 0x12800, URZ ;  /* 0x0001280006107890 */ /* 0x000fe2000fffe0ff */
[----:B------:R4:W-:Y:S01]  /*1c60*/  UTMALDG.3D [UR32], [UR22], desc[UR24] ;  /* 0x00001820160075b4 */ /* 0x0009e20008011000 */
[----:B------:R-:W-:Y:S01]  /*1c70*/  UISETP.NE.AND UP0, UPT, UR8, UR21, UPT ;  /* 0x000000150800728c */ /* 0x000fe2000bf05270 */
[----:B------:R-:W-:Y:S01]  /*1c80*/  UMOV UR6, 0x30000 ;  /* 0x0003000000067882 */ /* 0x000fe20000000000 */
[----:B------:R-:W-:Y:S01]  /*1c90*/  UMOV UR20, UR36 ;  /* 0x0000002400147c82 */ /* 0x000fe20008000000 */
[----:B------:R-:W-:Y:S01]  /*1ca0*/  UMOV UR17, UR33 ;  /* 0x0000002100117c82 */ /* 0x000fe20008000000 */
[----:B------:R-:W-:Y:S01]  /*1cb0*/  UMOV UR18, UR34 ;  /* 0x0000002200127c82 */ /* 0x000fe20008000000 */
[----:B------:R-:W-:Y:S02]  /*1cc0*/  UMOV UR14, UR21 ;  /* 0x00000015000e7c82 */ /* 0x000fe40008000000 */
[----:B------:R4:W-:Y:S01]  /*1cd0*/  UTMALDG.3D.MULTICAST [UR16], [UR10], UR6, desc[UR24] ;  /* 0x000018100a0073b4 */ /* 0x0009e20008011806 */
[----:B------:R-:W-:Y:S01]  /*1ce0*/  UMOV UR7, UR13 ;  /* 0x0000000d00077c82 */ /* 0x000fe20008000000 */
[----:B------:R-:W-:Y:S05]  /*1cf0*/  BRA.U UP0, `(.L_x_31) ;  /* 0xfffffffd00487547 */ /* 0x000fea000b83ffff */
.L_x_25:
[----:B----4-:R-:W-:Y:S01]  /*1d00*/  ULEA UR6, UR13, UR15, 0x3 ;  /* 0x0000000f0d067291 */ /* 0x010fe2000f8e18ff */
[----:B--2---:R-:W-:Y:S01]  /*1d10*/  SHF.L.U32 R0, R12, 0x1f, RZ ;  /* 0x0000001f0c007819 */ /* 0x004fe200000006ff */
[----:B------:R-:W-:Y:S01]  /*1d20*/  @!P1 SYNCS.ARRIVE.TRANS64.A1T0 RZ, [UR15+0x98], RZ ;  /* 0x000098ffffff99a7 */ /* 0x000fe2000810000f */
[----:B------:R-:W-:-:S06]  /*1d30*/  UISETP.GT.AND UP0, UPT, UR43, UR41, UPT ;  /* 0x000000292b00728c */ /* 0x000fcc000bf04270 */
[----:B-1-3--:R1:W2:Y:S03]  /*1d40*/  SYNCS.PHASECHK.TRANS64.TRYWAIT P0, [UR6+0x30], R0 ;  /* 0x00003000ff0075a7 */ /* 0x00a2a60008001106 */
[----:B------:R-:W-:Y:S05]  /*1d50*/  BRA.U !UP0, `(.L_x_32) ;  /* 0x0000000108bc7547 */ /* 0x000fea000b800000 */
[----:B------:R-:W-:Y:S01]  /*1d60*/  UIADD3 UR27, UPT, UPT, UR44, UR14, URZ ;  /* 0x0000000e2c1b7290 */ /* 0x000fe2000fffe0ff */
[----:B------:R-:W-:-:S11]  /*1d70*/  UMOV UR6, UR13 ;  /* 0x0000000d00067c82 */ /* 0x000fd60008000000 */
.L_x_38:
[----:B--2---:R-:W-:Y:S01]  /*1d80*/  @!P3 MOV R2, 0x8000 ;  /* 0x000080000002b802 */ /* 0x004fe20000000f00 */
[----:B---3--:R-:W-:Y:S01]  /*1d90*/  ULEA UR9, UR6, UR15, 0x3 ;  /* 0x0000000f06097291 */ /* 0x008fe2000f8e18ff */
[----:B--2-4-:R-:W-:Y:S11]  /*1da0*/  @P0 BRA `(.L_x_33) ;  /* 0x00000000000c0947 */ /* 0x014ff60003800000 */
[----:B------:R-:W-:Y:S04]  /*1db0*/  SHF.L.U32 R3, R12, 0x1f, RZ ;  /* 0x0000001f0c037819 */ /* 0x000fe800000006ff */
[----:B------:R-:W2:Y:S02]  /*1dc0*/  SYNCS.PHASECHK.TRANS64.TRYWAIT P0, [UR9+0x30], R3 ;  /* 0x00003003ff0075a7 */ /* 0x000ea40008001109 */
[----:B--2---:R-:W-:Y:S05]  /*1dd0*/  @!P0 BRA `(.L_x_34) ;  /* 0x0000006c00348947 */ /* 0x004fea0003800000 */
.L_x_33:
[----:B------:R2:W-:Y:S01]  /*1de0*/  @!P3 SYNCS.ARRIVE.TRANS64 RZ, [UR9], R2 ;  /* 0x00000002ffffb9a7 */ /* 0x0005e20008000009 */
[----:B------:R-:W-:Y:S04]  /*1df0*/  ULOP3.LUT UR7, UR26, 0x2, URZ, 0xfc, !UPT ;  /* 0x000000021a077892 */ /* 0x000fe8000f8efcff */
[----:B------:R-:W-:Y:S09]  /*1e00*/  UISETP.NE.AND UP0, UPT, UR7, 0x2, UPT ;  /* 0x000000020700788c */ /* 0x000ff2000bf05270 */
[----:B------:R-:W-:Y:S05]  /*1e10*/  BRA.U UP0, `(.L_x_35) ;  /* 0x0000000100047547 */ /* 0x000fea000b800000 */
[----:B------:R-:W-:Y:S05]  /*1e20*/  BPT.TRAP 0x1 ;  /* 0x000000040000795c */ /* 0x000fea0000300000 */
.L_x_35:
[----:B------:R-:W-:Y:S04]  /*1e30*/  BSSY.RECONVERGENT B0, `(.L_x_36) ;  /* 0x0000003000007945 */ /* 0x000fe80003800200 */
[----:B------:R-:W-:Y:S05]  /*1e40*/  @P2 BRA `(.L_x_37) ;  /* 0x0000000000042947 */ /* 0x000fea0003800000 */
[----:B------:R-:W-:Y:S05]  /*1e50*/  BPT.TRAP 0x1 ;  /* 0x000000040000795c */ /* 0x000fea0000300000 */
.L_x_37:
[----:B------:R-:W-:Y:S05]  /*1e60*/  BSYNC.RECONVERGENT B0 ;  /* 0x0000000000007941 */ /* 0x000fea0003800200 */
.L_x_36:
[----:B------:R-:W-:Y:S02]  /*1e70*/  UIADD3 UR7, UPT, UPT, UR6, 0x1, URZ ;  /* 0x0000000106077890 */ /* 0x000fe4000fffe0ff */
[----:B------:R-:W-:Y:S02]  /*1e80*/  UIADD3 UR22, UP1, UPT, UR28, 0x80, URZ ;  /* 0x000000801c167890 */ /* 0x000fe4000ff3e0ff */
[----:B------:R-:W-:Y:S02]  /*1e90*/  UISETP.NE.AND UP0, UPT, UR7, 0x6, UPT ;  /* 0x000000060700788c */ /* 0x000fe4000bf05270 */
[----:B------:R-:W-:Y:S02]  /*1ea0*/  USHF.L.U32 UR10, UR14, 0x6, URZ ;  /* 0x000000060e0a7899 */ /* 0x000fe400080006ff */
[----:B------:R-:W-:Y:S02]  /*1eb0*/  USEL UR8, URZ, 0x1, UP0 ;  /* 0x00000001ff087887 */ /* 0x000fe40008000000 */
[----:B------:R-:W-:Y:S02]  /*1ec0*/  USEL UR13, UR7, URZ, UP0 ;  /* 0x000000ff070d7287 */ /* 0x000fe40008000000 */
[----:B------:R-:W-:Y:S02]  /*1ed0*/  UIADD3.X UR23, UPT, UPT, URZ, UR29, URZ, UP1, !UPT ;  /* 0x0000001dff177290 */ /* 0x000fe40008ffe4ff */
[----:B------:R-:W-:Y:S01]  /*1ee0*/  ULEA UR7, UR13, UR15, 0x3 ;  /* 0x0000000f0d077291 */ /* 0x000fe2000f8e18ff */
[----:B------:R-:W-:Y:S01]  /*1ef0*/  LOP3.LUT R12, R12, UR8, RZ, 0x3c, !PT ;  /* 0x000000080c0c7c12 */ /* 0x000fe2000f8e3cff */
[----:B------:R-:W-:Y:S02]  /*1f00*/  ULEA UR8, UR6, UR15, 0xd ;  /* 0x0000000f06087291 */ /* 0x000fe4000f8e68ff */
[----:B------:R-:W-:Y:S01]  /*1f10*/  UIADD3 UR24, UP0, UPT, UR28, 0x180, URZ ;  /* 0x000001801c187890 */ /* 0x000fe2000ff1e0ff */
[----:B-1----:R-:W-:Y:S01]  /*1f20*/  SHF.L.U32 R0, R12, 0x1f, RZ ;  /* 0x0000001f0c007819 */ /* 0x002fe200000006ff */
[----:B------:R-:W-:Y:S02]  /*1f30*/  UIADD3 UR8, UPT, UPT, UR8, 0x6800, URZ ;  /* 0x0000680008087890 */ /* 0x000fe4000fffe0ff */
[----:B------:R-:W-:Y:S01]  /*1f40*/  UIMAD UR16, UR6, 0x6000, UR5 ;  /* 0x00006000061078a4 */ /* 0x000fe2000f8e0205 */
[----:B------:R3:W4:Y:S01]  /*1f50*/  SYNCS.PHASECHK.TRANS64.TRYWAIT P0, [UR7+0x30], R0 ;  /* 0x00003000ff0075a7 */ /* 0x0007220008001107 */
[----:B------:R-:W-:Y:S01]  /*1f60*/  UMOV UR30, 0x0 ;  /* 0x00000000001e7882 */ /* 0x000fe20000000000 */
[----:B------:R-:W-:Y:S01]  /*1f70*/  UMOV UR31, 0x10000000 ;  /* 0x10000000001f7882 */ /* 0x000fe20000000000 */
[----:B------:R-:W-:Y:S01]  /*1f80*/  UMOV UR11, UR35 ;  /* 0x00000023000b7c82 */ /* 0x000fe20008000000 */
[----:B------:R-:W-:Y:S01]  /*1f90*/  UMOV UR12, UR36 ;  /* 0x00000024000c7c82 */ /* 0x000fe20008000000 */
[----:B------:R-:W-:Y:S01]  /*1fa0*/  UIADD3.X UR25, UPT, UPT, URZ, UR29, URZ, UP0, !UPT ;  /* 0x0000001dff197290 */ /* 0x000fe200087fe4ff */
[----:B------:R3:W-:Y:S01]  /*1fb0*/  UTMALDG.3D [UR8], [UR22], desc[UR30] ;  /* 0x00001e08160075b4 */ /* 0x0007e20008011000 */
[----:B------:R-:W-:Y:S01]  /*1fc0*/  UIADD3 UR14, UPT, UPT, UR14, 0x1, URZ ;  /* 0x000000010e0e7890 */ /* 0x000fe2000fffe0ff */
[----:B------:R-:W-:Y:S01]  /*1fd0*/  UMOV UR7, 0x30000 ;  /* 0x0003000000077882 */ /* 0x000fe20000000000 */
[----:B------:R-:W-:Y:S01]  /*1fe0*/  UMOV UR20, UR36 ;  /* 0x0000002400147c82 */ /* 0x000fe20008000000 */
[----:B------:R-:W-:Y:S01]  /*1ff0*/  UMOV UR17, UR9 ;  /* 0x0000000900117c82 */ /* 0x000fe20008000000 */
[----:B------:R-:W-:Y:S01]  /*2000*/  UMOV UR18, UR10 ;  /* 0x0000000a00127c82 */ /* 0x000fe20008000000 */
[----:B------:R-:W-:Y:S02]  /*2010*/  UISETP.NE.AND UP0, UPT, UR14, UR27, UPT ;  /* 0x0000001b0e00728c */ /* 0x000fe4000bf05270 */
[----:B------:R3:W-:Y:S01]  /*2020*/  UTMALDG.3D.MULTICAST [UR16], [UR24], UR7, desc[UR30] ;  /* 0x00001e10180073b4 */ /* 0x0007e20008011807 */
[----:B------:R-:W-:Y:S06]  /*2030*/  UMOV UR6, UR13 ;  /* 0x0000000d00067c82 */ /* 0x000fec0008000000 */
[----:B------:R-:W-:Y:S05]  /*2040*/  BRA.U UP0, `(.L_x_38) ;  /* 0xfffffffd004c7547 */ /* 0x000fea000b83ffff */
.L_x_32:
[C---:B------:R-:W-:Y:S01]  /*2050*/  LEA R3, R11.reuse, UR15, 0x3 ;  /* 0x0000000f0b037c11 */ /* 0x040fe2000f8e18ff */
[----:B------:R-:W-:Y:S01]  /*2060*/  NOP ;  /* 0x0000000000007918 */ /* 0x000fe20000000000 */
[----:B-1-3--:R-:W-:Y:S02]  /*2070*/  SHF.L.U32 R0, R10, 0x1f, RZ ;  /* 0x0000001f0a007819 */ /* 0x00afe400000006ff */
[----:B------:R-:W-:Y:S02]  /*2080*/  LEA R5, R11, UR15, 0x4 ;  /* 0x0000000f0b057c11 */ /* 0x000fe4000f8e20ff */
[----:B--2-4-:R-:W1:Y:S02]  /*2090*/  SYNCS.PHASECHK.TRANS64.TRYWAIT P0, [R3+URZ+0xa0], R0 ;  /* 0x0000a000030075a7 */ /* 0x014e6400080011ff */
[----:B-1----:R-:W-:Y:S05]  /*20a0*/  @!P0 BRA `(.L_x_39) ;  /* 0x0000006800988947 */ /* 0x002fea0003800000 */
.L_x_134:
[----:B------:R-:W2:Y:S01]  /*20b0*/  LDS.128 R4, [R5+0x130] ;  /* 0x0001300005047984 */ /* 0x000ea20000000c00 */
[----:B------:R-:W-:Y:S01]  /*20c0*/  UISETP.GE.AND UP0, UPT, UR42, 0x1, UPT ;  /* 0x000000012a00788c */ /* 0x000fe2000bf06270 */
[----:B------:R-:W-:Y:S01]  /*20d0*/  @!PT LDS RZ, [RZ] ;  /* 0x00000000fffff984 */ /* 0x000fe20000000800 */
[----:B------:R-:W-:Y:S01]  /*20e0*/  @!PT LDS RZ, [RZ] ;  /* 0x00000000fffff984 */ /* 0x000fe20000000800 */
[----:B------:R-:W-:Y:S01]  /*20f0*/  @!PT LDS RZ, [RZ] ;  /* 0x00000000fffff984 */ /* 0x000fe20000000800 */
[----:B------:R-:W-:Y:S01]  /*2100*/  @!PT LDS RZ, [RZ] ;  /* 0x00000000fffff984 */ /* 0x000fe20000000800 */
[----:B------:R3:W-:Y:S06]  /*2110*/  MEMBAR.ALL.CTA ;  /* 0x0000000000007992 */ /* 0x0007ec0000008000 */
[----:B---3--:R-:W3:Y:S01]  /*2120*/  FENCE.VIEW.ASYNC.S ;  /* 0x00000000000073c6 */ /* 0x008ee20000000000 */
[----:B--2---:R-:W-:-:S13]  /*2130*/  LOP3.LUT P0, RZ, R6, 0x1, RZ, 0xc0, !PT ;  /* 0x0000000106ff7812 */ /* 0x004fda000780c0ff */
[----:B---3--:R-:W-:Y:S01]  /*2140*/  VOTEU.ANY UP1, P0 ;  /* 0x0000000000ff7886 */ /* 0x008fe20000020100 */
[----:B------:R-:W-:-:S13]  /*2150*/  PLOP3.LUT P0, PT, PT, PT, UP1, 0x80, 0x8 ;  /* 0x000000000008781c */ /* 0x000fda0003f0f018 */
[----:B-1----:R-:W-:Y:S02]  /*2160*/  @P0 LOP3.LUT R0, R5, 0xffff, RZ, 0xc0, !PT ;  /* 0x0000ffff05000812 */ /* 0x002fe400078ec0ff */
[----:B------:R-:W-:Y:S02]  /*2170*/  @P0 MOV R2, R4 ;  /* 0x0000000400020202 */ /* 0x000fe40000000f00 */
[----:B------:R-:W-:Y:S01]  /*2180*/  @P0 R2UR UR7, R0 ;  /* 0x00000000000702ca */ /* 0x000fe200000e0000 */
[----:B------:R-:W-:Y:S01]  /*2190*/  VIADD R0, R3, 0xb0 ;  /* 0x000000b003007836 */ /* 0x000fe20000000000 */
[----:B------:R-:W-:Y:S02]  /*21a0*/  @P0 SHF.R.U32.HI R4, RZ, 0x10, R5 ;  /* 0x00000010ff040819 */ /* 0x000fe40000011605 */
[----:B------:R-:W-:Y:S02]  /*21b0*/  @P0 R2UR UR8, R2 ;  /* 0x00000000020802ca */ /* 0x000fe400000e0000 */
[----:B------:R-:W-:-:S02]  /*21c0*/  PRMT R0, RZ, 0x654, R0 ;  /* 0x00000654ff007816 */ /* 0x000fc40000000000 */
[----:B------:R-:W-:Y:S02]  /*21d0*/  @P0 R2UR UR6, R4 ;  /* 0x00000000040602ca */ /* 0x000fe400000e0000 */
[----:B------:R1:W-:Y:S03]  /*21e0*/  SYNCS.ARRIVE.TRANS64.RED.A1T0 RZ, [R0+URZ], RZ ;  /* 0x000000ff00ff79a7 */ /* 0x0003e600081004ff */
[----:B------:R-:W-:-:S04]  /*21f0*/  @UP1 UMOV UR37, UR7 ;  /* 0x0000000700251c82 */ /* 0x000fc80008000000 */
[----:B------:R-:W-:-:S04]  /*2200*/  @UP1 UMOV UR38, UR8 ;  /* 0x0000000800261c82 */ /* 0x000fc80008000000 */
[----:B------:R-:W-:Y:S01]  /*2210*/  @UP1 UMOV UR36, UR6 ;  /* 0x0000000600241c82 */ /* 0x000fe20008000000 */
[----:B------:R-:W-:Y:S05]  /*2220*/  BRA.U !UP0, `(.L_x_40) ;  /* 0x0000000108d47547 */ /* 0x000fea000b800000 */
[----:B------:R-:W2:Y:S01]  /*2230*/  LDCU.128 UR16, c[0x0][0xb10] ;  /* 0x00016200ff1077ac */ /* 0x000ea20008000c00 */
[----:B------:R-:W3:Y:S01]  /*2240*/  LDCU UR12, c[0x0][0xb20] ;  /* 0x00016400ff0c77ac */ /* 0x000ee20008000800 */
[----:B------:R-:W4:Y:S01]  /*2250*/  LDCU UR20, c[0x0][0xb0c] ;  /* 0x00016180ff1477ac */ /* 0x000f220008000800 */
[----:B------:R-:W1:Y:S01]  /*2260*/  LDCU.64 UR10, c[0x0][0xb28] ;  /* 0x00016500ff0a77ac */ /* 0x000e620008000a00 */
[----:B------:R-:W-:Y:S02]  /*2270*/  UISETP.NE.AND UP3, UPT, UR42, 0x1, UPT ;  /* 0x000000012a00788c */ /* 0x000fe4000bf65270 */
[----:B--2---:R-:W-:Y:S02]  /*2280*/  UIMAD.WIDE.U32 UR8, UR39, UR19, URZ ;  /* 0x00000013270872a5 */ /* 0x004fe4000f8e00ff */
[----:B------:R-:W-:Y:S02]  /*2290*/  UIMAD.WIDE.U32 UR6, UR40, UR16, URZ ;  /* 0x00000010280672a5 */ /* 0x000fe4000f8e00ff */
[----:B------:R-:W-:-:S02]  /*22a0*/  UISETP.NE.AND UP0, UPT, UR18, 0x1, UPT ;  /* 0x000000011200788c */ /* 0x000fc4000bf05270 */
[----:B------:R-:W-:Y:S01]  /*22b0*/  UIMAD.WIDE.U32 UR30, UR37, UR19, URZ ;  /* 0x00000013251e72a5 */ /* 0x000fe2000f8e00ff */
[----:B------:R-:W-:Y:S02]  /*22c0*/  UMOV UR8, UR9 ;  /* 0x0000000900087c82 */ /* 0x000fe40008000000 */
[----:B------:R-:W-:Y:S01]  /*22d0*/  UMOV UR6, UR7 ;  /* 0x0000000700067c82 */ /* 0x000fe20008000000 */
[----:B---3--:R-:W-:Y:S02]  /*22e0*/  USHF.R.U32.HI UR8, URZ, UR12, UR8 ;  /* 0x0000000cff087299 */ /* 0x008fe40008011608 */
[----:B----4-:R-:W-:Y:S02]  /*22f0*/  UISETP.NE.AND UP2, UPT, UR20, 0x1, UPT ;  /* 0x000000011400788c */ /* 0x010fe4000bf45270 */
[----:B------:R-:W-:Y:S02]  /*2300*/  USHF.R.U32.HI UR6, URZ, UR17, UR6 ;  /* 0x00000011ff067299 */ /* 0x000fe40008011606 */
[----:B------:R-:W-:-:S02]  /*2310*/  USEL UR7, UR39, UR8, !UP0 ;  /* 0x0000000827077287 */ /* 0x000fc4000c000000 */
[----:B------:R-:W-:Y:S02]  /*2320*/  USEL UR8, UR40, UR6, !UP2 ;  /* 0x0000000628087287 */ /* 0x000fe4000d000000 */
[----:B-1----:R-:W-:Y:S01]  /*2330*/  UIMAD.WIDE.U32 UR22, UR7, UR10, URZ ;  /* 0x0000000a071672a5 */ /* 0x002fe2000f8e00ff */
[----:B------:R-:W-:Y:S01]  /*2340*/  UMOV UR6, UR31 ;  /* 0x0000001f00067c82 */ /* 0x000fe20008000000 */
[----:B------:R-:W-:Y:S02]  /*2350*/  UIMAD.WIDE.U32 UR24, UR38, UR16, URZ ;  /* 0x00000010261872a5 */ /* 0x000fe4000f8e00ff */
[----:B------:R-:W-:-:S03]  /*2360*/  UIMAD.WIDE.U32 UR30, UR8, UR10, URZ ;  /* 0x0000000a081e72a5 */ /* 0x000fc6000f8e00ff */
[----:B------:R-:W-:Y:S01]  /*2370*/  UMOV UR22, UR23 ;  /* 0x0000001700167c82 */ /* 0x000fe20008000000 */
[----:B------:R-:W-:Y:S02]  /*2380*/  USHF.R.U32.HI UR6, URZ, UR12, UR6 ;  /* 0x0000000cff067299 */ /* 0x000fe40008011606 */
[----:B------:R-:W-:Y:S01]  /*2390*/  @UP3 USHF.R.U32.HI UR7, URZ, UR11, UR22 ;  /* 0x0000000bff073299 */ /* 0x000fe20008011616 */
[----:B------:R-:W-:Y:S01]  /*23a0*/  UMOV UR24, UR25 ;  /* 0x0000001900187c82 */ /* 0x000fe20008000000 */
[----:B------:R-:W-:Y:S01]  /*23b0*/  UMOV UR30, UR31 ;  /* 0x0000001f001e7c82 */ /* 0x000fe20008000000 */
[----:B------:R-:W-:Y:S02]  /*23c0*/  USHF.R.U32.HI UR17, URZ, UR17, UR24 ;  /* 0x00000011ff117299 */ /* 0x000fe40008011618 */
[----:B------:R-:W-:Y:S02]  /*23d0*/  USEL UR6, UR37, UR6, !UP0 ;  /* 0x0000000625067287 */ /* 0x000fe4000c000000 */
[----:B------:R-:W-:-:S02]  /*23e0*/  @UP3 USHF.R.U32.HI UR8, URZ, UR11, UR30 ;  /* 0x0000000bff083299 */ /* 0x000fc4000801161e */
[----:B------:R-:W-:Y:S02]  /*23f0*/  UIMAD UR9, UR42, UR7, URZ ;  /* 0x000000072a0972a4 */ /* 0x000fe4000f8e02ff */
[----:B------:R-:W-:Y:S02]  /*2400*/  USEL UR7, UR38, UR17, !UP2 ;  /* 0x0000001126077287 */ /* 0x000fe4000d000000 */
[----:B------:R-:W-:Y:S02]  /*2410*/  UIMAD UR12, UR42, UR8, URZ ;  /* 0x000000082a0c72a4 */ /* 0x000fe4000f8e02ff */
[----:B------:R-:W-:Y:S02]  /*2420*/  UISETP.GE.AND UP0, UPT, UR6, UR9, UPT ;  /* 0x000000090600728c */ /* 0x000fe4000bf06270 */
[----:B------:R-:W-:Y:S02]  /*2430*/  UIMAD.WIDE.U32 UR22, UR6, UR10, URZ ;  /* 0x0000000a061672a5 */ /* 0x000fe4000f8e00ff */
[----:B------:R-:W-:-:S02]  /*2440*/  UISETP.GE.OR UP0, UPT, UR7, UR12, UP0 ;  /* 0x0000000c0700728c */ /* 0x000fc40008706670 */
[----:B------:R-:W-:Y:S02]  /*2450*/  UIMAD.WIDE.U32 UR16, UR7, UR10, URZ ;  /* 0x0000000a071072a5 */ /* 0x000fe4000f8e00ff */
[----:B------:R-:W-:Y:S01]  /*2460*/  UIADD3 UR12, UPT, UPT, -UR6, URZ, URZ ;  /* 0x000000ff060c7290 */ /* 0x000fe2000fffe1ff */
[----:B------:R-:W-:Y:S01]  /*2470*/  UMOV UR10, UR23 ;  /* 0x00000017000a7c82 */ /* 0x000fe20008000000 */
[----:B------:R-:W-:Y:S02]  /*2480*/  UIADD3 UR14, UPT, UPT, -UR7, URZ, URZ ;  /* 0x000000ff070e7290 */ /* 0x000fe4000fffe1ff */
[----:B------:R-:W-:-:S03]  /*2490*/  USHF.R.U32.HI UR10, URZ, UR11, UR10 ;  /* 0x0000000bff0a7299 */ /* 0x000fc6000801160a */
[----:B------:R-:W-:Y:S01]  /*24a0*/  @!UP0 UMOV UR9, UR17 ;  /* 0x0000001100098c82 */ /* 0x000fe20008000000 */
[----:B------:R-:W-:Y:S02]  /*24b0*/  UIMAD UR12, UR18, UR12, UR37 ;  /* 0x0000000c120c72a4 */ /* 0x000fe4000f8e0225 */
[----:B------:R-:W-:Y:S02]  /*24c0*/  USEL UR10, UR6, UR10, !UP3 ;  /* 0x0000000a060a7287 */ /* 0x000fe4000d800000 */
[----:B------:R-:W-:Y:S02]  /*24d0*/  @!UP0 USHF.R.U32.HI UR9, URZ, UR11, UR9 ;  /* 0x0000000bff098299 */ /* 0x000fe40008011609 */
[----:B------:R-:W-:Y:S02]  /*24e0*/  UIADD3 UR11, UPT, UPT, -UR10, URZ, URZ ;  /* 0x000000ff0a0b7290 */ /* 0x000fe4000fffe1ff */
[----:B------:R-:W-:Y:S02]  /*24f0*/  @!UP0 USEL UR9, UR7, UR9, !UP3 ;  /* 0x0000000907098287 */ /* 0x000fe4000d800000 */
[----:B------:R-:W-:-:S02]  /*2500*/  UIMAD UR11, UR42, UR11, UR6 ;  /* 0x0000000b2a0b72a4 */ /* 0x000fc4000f8e0206 */
[----:B------:R-:W-:Y:S02]  /*2510*/  @!UP0 UIADD3 UR10, UPT, UPT, UR10, -UR9, URZ ;  /* 0x800000090a0a8290 */ /* 0x000fe4000fffe0ff */
[----:B------:R-:W-:Y:S02]  /*2520*/  @!UP0 UIMAD UR9, UR11, UR8, UR9 ;  /* 0x000000080b0982a4 */ /* 0x000fe4000f8e0209 */
[----:B------:R-:W-:Y:S02]  /*2530*/  @!UP0 UIMAD UR6, UR42, UR10, UR7 ;  /* 0x0000000a2a0682a4 */ /* 0x000fe4000f8e0207 */
[----:B------:R-:W-:Y:S02]  /*2540*/  UIMAD UR8, UR20, UR14, UR38 ;  /* 0x0000000e140872a4 */ /* 0x000fe4000f8e0226 */
[----:B------:R-:W-:Y:S01]  /*2550*/  UIMAD UR37, UR6, UR18, UR12 ;  /* 0x00000012062572a4 */ /* 0x000fe2000f8e020c */
[----:B------:R-:W-:Y:S02]  /*2560*/  @!UP0 UMOV UR7, UR9 ;  /* 0x0000000900078c82 */ /* 0x000fe40008000000 */
[----:B------:R-:W-:-:S12]  /*2570*/  UIMAD UR38, UR7, UR20, UR8 ;  /* 0x00000014072672a4 */ /* 0x000fd8000f8e0208 */
.L_x_40:
[----:B------:R-:W2:Y:S02]  /*2580*/  LDCU UR6, c[0x0][0xb30] ;  /* 0x00016600ff0677ac */ /* 0x000ea40008000800 */
[----:B--2---:R-:W-:-:S09]  /*2590*/  UISETP.NE.AND UP0, UPT, UR6, 0x1, UPT ;  /* 0x000000010600788c */ /* 0x004fd2000bf05270 */
[----:B------:R-:W-:Y:S05]  /*25a0*/  BRA.U UP0, `(.L_x_41) ;  /* 0x0000000100447547 */ /* 0x000fea000b800000 */
[----:B------:R-:W2:Y:S01]  /*25b0*/  LDCU.128 UR16, c[0x0][0xb10] ;  /* 0x00016200ff1077ac */ /* 0x000ea20008000c00 */
[----:B------:R-:W3:Y:S01]  /*25c0*/  LDCU UR10, c[0x0][0xb0c] ;  /* 0x00016180ff0a77ac */ /* 0x000ee20008000800 */
[----:B------:R-:W4:Y:S01]  /*25d0*/  LDCU UR11, c[0x0][0xb20] ;  /* 0x00016400ff0b77ac */ /* 0x000f220008000800 */
[----:B--2---:R-:W-:Y:S02]  /*25e0*/  UIMAD.WIDE.U32 UR8, UR38, UR16, URZ ;  /* 0x00000010260872a5 */ /* 0x004fe4000f8e00ff */
[----:B------:R-:W-:Y:S02]  /*25f0*/  UIMAD.WIDE.U32 UR6, UR37, UR19, URZ ;  /* 0x00000013250672a5 */ /* 0x000fe4000f8e00ff */
[----:B---3--:R-:W-:Y:S02]  /*2600*/  UISETP.NE.AND UP2, UPT, UR10, 0x1, UPT ;  /* 0x000000010a00788c */ /* 0x008fe4000bf45270 */
[----:B------:R-:W-:Y:S01]  /*2610*/  UISETP.NE.AND UP0, UPT, UR18, 0x1, UPT ;  /* 0x000000011200788c */ /* 0x000fe2000bf05270 */
[----:B------:R-:W-:-:S02]  /*2620*/  UMOV UR8, UR9 ;  /* 0x0000000900087c82 */ /* 0x000fc40008000000 */
[----:B------:R-:W-:Y:S01]  /*2630*/  UMOV UR6, UR7 ;  /* 0x0000000700067c82 */ /* 0x000fe20008000000 */
[----:B------:R-:W-:Y:S02]  /*2640*/  USHF.R.U32.HI UR17, URZ, UR17, UR8 ;  /* 0x00000011ff117299 */ /* 0x000fe40008011608 */
[----:B----4-:R-:W-:Y:S02]  /*2650*/  USHF.R.U32.HI UR6, URZ, UR11, UR6 ;  /* 0x0000000bff067299 */ /* 0x010fe40008011606 */
[----:B------:R-:W-:Y:S02]  /*2660*/  USEL UR7, UR38, UR17, !UP2 ;  /* 0x0000001126077287 */ /* 0x000fe4000d000000 */
[----:B------:R-:W-:-:S04]  /*2670*/  USEL UR6, UR37, UR6, !UP0 ;  /* 0x0000000625067287 */ /* 0x000fc8000c000000 */
[----:B------:R-:W-:Y:S02]  /*2680*/  UIADD3 UR8, UPT, UPT, UR7, -UR6, URZ ;  /* 0x8000000607087290 */ /* 0x000fe4000fffe0ff */
[----:B------:R-:W-:Y:S02]  /*2690*/  UIADD3 UR6, UPT, UPT, -UR7, UR6, URZ ;  /* 0x0000000607067290 */ /* 0x000fe4000fffe1ff */
[----:B------:R-:W-:Y:S02]  /*26a0*/  UIMAD UR37, UR8, UR18, UR37 ;  /* 0x00000012082572a4 */ /* 0x000fe4000f8e0225 */
[----:B------:R-:W-:-:S12]  /*26b0*/  UIMAD UR38, UR6, UR10, UR38 ;  /* 0x0000000a062672a4 */ /* 0x000fd8000f8e0226 */
.L_x_41:
[----:B------:R-:W-:Y:S01]  /*26c0*/  VIADD R11, R11, 0x1 ;  /* 0x000000010b0b7836 */ /* 0x000fe20000000000 */
[----:B------:R-:W-:Y:S01]  /*26d0*/  R2UR UR6, R80 ;  /* 0x00000000500672ca */ /* 0x000fe200000e0000 */
[----:B------:R-:W-:Y:S01]  /*26e0*/  UIADD3 UR24, UPT, UPT, UR37, UR61, URZ ;  /* 0x0000003d25187290 */ /* 0x000fe2000fffe0ff */
[----:B------:R-:W-:Y:S02]  /*26f0*/  PLOP3.LUT P1, PT, PT, PT, PT, 0x80, 0x8 ;  /* 0x000000000008781c */ /* 0x000fe40003f2f070 */
[----:B------:R-:W-:-:S04]  /*2700*/  ISETP.NE.AND P0, PT, R11, 0x2, PT ;  /* 0x000000020b00780c */ /* 0x000fc80003f05270 */
[----:B------:R-:W-:Y:S02]  /*2710*/  SEL R3, RZ, 0x1, P0 ;  /* 0x00000001ff037807 */ /* 0x000fe40000000000 */
[----:B------:R-:W-:Y:S02]  /*2720*/  SEL R11, R11, RZ, P0 ;  /* 0x000000ff0b0b7207 */ /* 0x000fe40000000000 */
[----:B------:R-:W-:Y:S01]  /*2730*/  LOP3.LUT R10, R10, R3, RZ, 0x3c, !PT ;  /* 0x000000030a0a7212 */ /* 0x000fe200078e3cff */
[----:B------:R-:W-:Y:S01]  /*2740*/  UIADD3 UR20, UPT, UPT, UR38, UR6, URZ ;  /* 0x0000000626147290 */ /* 0x000fe2000fffe0ff */
[----:B------:R-:W-:Y:S11]  /*2750*/  BRA.U UP1, `(.L_x_42) ;  /* 0xfffffff101547547 */ /* 0x000ff6000b83ffff */
[----:B------:R-:W-:Y:S01]  /*2760*/  UIADD3 UR15, UPT, UPT, UR15, 0x30, URZ ;  /* 0x000000300f0f7890 */ /* 0x000fe2000fffe0ff */
[----:B------:R-:W-:-:S03]  /*2770*/  SHF.L.U32 R3, R12, 0x1f, RZ ;  /* 0x0000001f0c037819 */ /* 0x000fc600000006ff */
[----:B------:R-:W-:-:S09]  /*2780*/  ULEA UR4, UR13, UR15, 0x3 ;  /* 0x0000000f0d047291 */ /* 0x000fd2000f8e18ff */
[----:B------:R-:W2:Y:S02]  /*2790*/  SYNCS.PHASECHK.TRANS64.TRYWAIT P0, [UR4], R3 ;  /* 0x00000003ff0075a7 */ /* 0x000ea40008001104 */
[----:B--2---:R-:W-:Y:S05]  /*27a0*/  @!P0 BRA `(.L_x_43) ;  /* 0x0000006000ec8947 */ /* 0x004fea0003800000 */
.L_x_136:
[----:B------:R-:W-:-:S04]  /*27b0*/  UIADD3 UR4, UPT, UPT, UR13, 0x1, URZ ;  /* 0x000000010d047890 */ /* 0x000fc8000fffe0ff */
[----:B------:R-:W-:-:S04]  /*27c0*/  UISETP.NE.AND UP0, UPT, UR4, 0x6, UPT ;  /* 0x000000060400788c */ /* 0x000fc8000bf05270 */
[----:B------:R-:W-:Y:S02]  /*27d0*/  USEL UR6, URZ, 0x1, UP0 ;  /* 0x00000001ff067887 */ /* 0x000fe40008000000 */
[----:B------:R-:W-:-:S04]  /*27e0*/  USEL UR4, UR4, URZ, UP0 ;  /* 0x000000ff04047287 */ /* 0x000fc80008000000 */
[----:B------:R-:W-:Y:S01]  /*27f0*/  ULEA UR5, UR4, UR15, 0x3 ;  /* 0x0000000f04057291 */ /* 0x000fe2000f8e18ff */
[----:B------:R-:W-:-:S04]  /*2800*/  LOP3.LUT R2, R12, UR6, RZ, 0x3c, !PT ;  /* 0x000000060c027c12 */ /* 0x000fc8000f8e3cff */
[----:B-1----:R-:W-:-:S04]  /*2810*/  SHF.L.U32 R3, R2, 0x1f, RZ ;  /* 0x0000001f02037819 */ /* 0x002fc800000006ff */
[----:B------:R-:W1:Y:S02]  /*2820*/  SYNCS.PHASECHK.TRANS64.TRYWAIT P0, [UR5], R3 ;  /* 0x00000003ff0075a7 */ /* 0x000e640008001105 */
[----:B-1----:R-:W-:Y:S05]  /*2830*/  @!P0 BRA `(.L_x_44) ;  /* 0x0000006000e08947 */ /* 0x002fea0003800000 */
.L_x_138:
        /* <DEDUP_REMOVED lines=9> */
.L_x_140:
        /* <DEDUP_REMOVED lines=9> */
.L_x_142:
        /* <DEDUP_REMOVED lines=9> */
.L_x_144:
[----:B------:R-:W-:-:S04]  /*29f0*/  UIADD3 UR4, UPT, UPT, UR4, 0x1, URZ ;  /* 0x0000000104047890 */ /* 0x000fc8000fffe0ff */
[----:B------:R-:W-:-:S04]  /*2a00*/  UISETP.NE.AND UP0, UPT, UR4, 0x6, UPT ;  /* 0x000000060400788c */ /* 0x000fc8000bf05270 */
[----:B------:R-:W-:Y:S02]  /*2a10*/  USEL UR5, URZ, 0x1, UP0 ;  /* 0x00000001ff057887 */ /* 0x000fe40008000000 */
[----:B------:R-:W-:-:S04]  /*2a20*/  USEL UR4, UR4, URZ, UP0 ;  /* 0x000000ff04047287 */ /* 0x000fc80008000000 */
[----:B------:R-:W-:Y:S01]  /*2a30*/  ULEA UR4, UR4, UR15, 0x3 ;  /* 0x0000000f04047291 */ /* 0x000fe2000f8e18ff */
[----:B-1----:R-:W-:-:S04]  /*2a40*/  LOP3.LUT R3, R2, UR5, RZ, 0x3c, !PT ;  /* 0x0000000502037c12 */ /* 0x002fc8000f8e3cff */
[----:B------:R-:W-:Y:S01]  /*2a50*/  SHF.L.U32 R3, R3, 0x1f, RZ ;  /* 0x0000001f03037819 */ /* 0x000fe200000006ff */
[----:B------:R-:W-:-:S07]  /*2a60*/  IMAD.U32 R0, RZ, RZ, UR4 ;  /* 0x00000004ff007e24 */ /* 0x000fce000f8e00ff */
.L_x_48:
[----:B-1----:R1:W2:Y:S02]  /*2a70*/  SYNCS.PHASECHK.TRANS64.TRYWAIT P0, [R0+URZ], R3 ;  /* 0x00000003000075a7 */ /* 0x0022a400080011ff */
[----:B--2---:R-:W-:Y:S05]  /*2a80*/  @!P0 NANOSLEEP.SYNCS 0x989680 ;  /* 0x009896800000895d */ /* 0x004fea0003900000 */
[----:B------:R-:W2:Y:S02]  /*2a90*/  @!P0 SYNCS.PHASECHK.TRANS64 P0, [R0+URZ], R3 ;  /* 0x00000003000085a7 */ /* 0x000ea400080010ff */
[----:B--2---:R-:W-:Y:S05]  /*2aa0*/  @P0 EXIT ;  /* 0x000000000000094d */ /* 0x004fea0003800000 */
[----:B------:R-:W-:Y:S05]  /*2ab0*/  BRA `(.L_x_48) ;  /* 0xfffffffc00ec7947 */ /* 0x000fea000383ffff */
.L_x_22:
[----:B------:R-:W1:Y:S02]  /*2ac0*/  S2UR UR4, SR_CgaCtaId ;  /* 0x00000000000479c3 */ /* 0x000e640000008800 */
[----:B-1----:R-:W-:-:S04]  /*2ad0*/  UISETP.NE.AND UP0, UPT, UR4, URZ, UPT ;  /* 0x000000ff0400728c */ /* 0x002fc8000bf05270 */
[----:B------:R-:W-:-:S09]  /*2ae0*/  UISETP.NE.OR UP0, UPT, UR21, 0x1, UP0 ;  /* 0x000000011500788c */ /* 0x000fd20008705670 */
[----:B------:R-:W-:Y:S05]  /*2af0*/  BRA.U UP0, `(.L_x_49) ;  /* 0x00000005004c7547 */ /* 0x000fea000b800000 */
[----:B------:R-:W1:Y:S01]  /*2b00*/  S2UR UR5, SR_CgaCtaId ;  /* 0x00000000000579c3 */ /* 0x000e620000008800 */
[----:B------:R-:W-:Y:S01]  /*2b10*/  UMOV UR4, 0x400 ;  /* 0x0000040000047882 */ /* 0x000fe20000000000 */
[----:B------:R-:W-:Y:S01]  /*2b20*/  ISETP.GE.U32.AND P2, PT, R0, 0x2, PT ;  /* 0x000000020000780c */ /* 0x000fe20003f46070 */
[----:B------:R-:W-:Y:S01]  /*2b30*/  IMAD.MOV.U32 R12, RZ, RZ, 0x1 ;  /* 0x00000001ff0c7424 */ /* 0x000fe200078e00ff */
[----:B------:R-:W-:Y:S02]  /*2b40*/  CS2R R10, SRZ ;  /* 0x00000000000a7805 */ /* 0x000fe4000001ff00 */
[----:B------:R-:W-:Y:S01]  /*2b50*/  CS2R R8, SRZ ;  /* 0x0000000000087805 */ /* 0x000fe2000001ff00 */
[----:B-1----:R-:W-:-:S03]  /*2b60*/  ULEA UR6, UR5, UR4, 0x18 ;  /* 0x0000000405067291 */ /* 0x002fc6000f8ec0ff */
[----:B------:R-:W-:-:S09]  /*2b70*/  UMOV UR5, URZ ;  /* 0x000000ff00057c82 */ /* 0x000fd20008000000 */
.L_x_53:
[----:B------:R-:W-:Y:S02]  /*2b80*/  LEA R2, R8, UR6, 0x3 ;  /* 0x0000000608027c11 */ /* 0x000fe4000f8e18ff */
[----:B------:R-:W-:-:S03]  /*2b90*/  SHF.L.U32 R5, R9, 0x1f, RZ ;  /* 0x0000001f09057819 */ /* 0x000fc600000006ff */
[----:B------:R-:W-:Y:S01]  /*2ba0*/  VIADD R4, R2, 0x110 ;  /* 0x0000011002047836 */ /* 0x000fe20000000000 */
[----:B------:R-:W1:Y:S02]  /*2bb0*/  SYNCS.PHASECHK.TRANS64.TRYWAIT P0, [R2+URZ+0x100], R5 ;  /* 0x00010005020075a7 */ /* 0x000e6400080011ff */
[----:B-1----:R-:W-:Y:S05]  /*2bc0*/  @!P0 BRA `(.L_x_50) ;  /* 0x00000060005c8947 */ /* 0x002fea0003800000 */
.L_x_145:
[----:B------:R-:W-:Y:S01]  /*2bd0*/  ULEA UR4, UR5, UR6, 0x3 ;  /* 0x0000000605047291 */ /* 0x000fe2000f8e18ff */
[----:B------:R-:W-:Y:S02]  /*2be0*/  PRMT R4, RZ, 0x654, R4 ;  /* 0x00000654ff047816 */ /* 0x000fe40000000004 */
[----:B-1----:R-:W-:Y:S01]  /*2bf0*/  SHF.L.U32 R5, R12, 0x1f, RZ ;  /* 0x0000001f0c057819 */ /* 0x002fe200000006ff */
[----:B------:R-:W-:Y:S01]  /*2c00*/  UIADD3 UR7, UPT, UPT, UR4, 0xa0, URZ ;  /* 0x000000a004077890 */ /* 0x000fe2000fffe0ff */
[----:B------:R1:W-:Y:S05]  /*2c10*/  SYNCS.ARRIVE.TRANS64.RED.A1T0 RZ, [R4+URZ], RZ ;  /* 0x000000ff04ff79a7 */ /* 0x0003ea00081004ff */
[----:B------:R-:W-:Y:S01]  /*2c20*/  IMAD.U32 R7, RZ, RZ, UR7 ;  /* 0x00000007ff077e24 */ /* 0x000fe2000f8e00ff */
[----:B------:R-:W2:Y:S04]  /*2c30*/  SYNCS.PHASECHK.TRANS64.TRYWAIT P0, [UR4+0xb0], R5 ;  /* 0x0000b005ff0075a7 */ /* 0x000ea80008001104 */
[----:B------:R-:W-:Y:S01]  /*2c40*/  PRMT R6, R0, 0x654, R7 ;  /* 0x0000065400067816 */ /* 0x000fe20000000007 */
[----:B-1----:R-:W-:Y:S01]  /*2c50*/  @!P2 IMAD.MOV.U32 R4, RZ, RZ, 0x10 ;  /* 0x00000010ff04a424 */ /* 0x002fe200078e00ff */
[----:B--2---:R-:W-:Y:S06]  /*2c60*/  @!P0 BRA `(.L_x_51) ;  /* 0x0000006000488947 */ /* 0x004fec0003800000 */
.L_x_147:
[----:B------:R-:W-:Y:S01]  /*2c70*/  ULEA UR8, UR5, UR6, 0x4 ;  /* 0x0000000605087291 */ /* 0x000fe2000f8e20ff */
[----:B------:R-:W-:Y:S01]  /*2c80*/  SEL R3, R6, R3, !P2 ;  /* 0x0000000306037207 */ /* 0x000fe20005000000 */
[----:B------:R-:W-:Y:S01]  /*2c90*/  UIADD3 UR9, UPT, UPT, UR4, 0xa0, URZ ;  /* 0x000000a004097890 */ /* 0x000fe2000fffe0ff */
[----:B-1----:R-:W-:Y:S01]  /*2ca0*/  LEA R2, R11, UR6, 0x3 ;  /* 0x000000060b027c11 */ /* 0x002fe2000f8e18ff */
[----:B------:R-:W-:Y:S01]  /*2cb0*/  UIADD3 UR8, UPT, UPT, UR8, 0x130, URZ ;  /* 0x0000013008087890 */ /* 0x000fe2000fffe0ff */
[----:B------:R-:W-:Y:S01]  /*2cc0*/  SHF.L.U32 R5, R10, 0x1f, RZ ;  /* 0x0000001f0a057819 */ /* 0x000fe200000006ff */
[----:B------:R1:W-:Y:S01]  /*2cd0*/  @!P2 SYNCS.ARRIVE.TRANS64.RED RZ, [R3+URZ], R4 ;  /* 0x0000000403ffa9a7 */ /* 0x0003e200080004ff */
[----:B------:R-:W-:Y:S01]  /*2ce0*/  UIADD3 UR4, UPT, UPT, UR5, 0x1, URZ ;  /* 0x0000000105047890 */ /* 0x000fe2000fffe0ff */
[----:B------:R-:W-:-:S03]  /*2cf0*/  VIADD R8, R8, 0x1 ;  /* 0x0000000108087836 */ /* 0x000fc60000000000 */
[----:B------:R-:W-:Y:S02]  /*2d00*/  UISETP.NE.AND UP0, UPT, UR4, 0x2, UPT ;  /* 0x000000020400788c */ /* 0x000fe4000bf05270 */
[----:B------:R-:W-:Y:S06]  /*2d10*/  UGETNEXTWORKID.BROADCAST [UR8], [UR9] ;  /* 0x00000000080073ca */ /* 0x000fec0008000100 */
[----:B------:R-:W-:Y:S01]  /*2d20*/  USEL UR7, URZ, 0x1, UP0 ;  /* 0x00000001ff077887 */ /* 0x000fe20008000000 */
[----:B------:R-:W-:Y:S01]  /*2d30*/  ISETP.NE.AND P0, PT, R8, 0x2, PT ;  /* 0x000000020800780c */ /* 0x000fe20003f05270 */
[----:B------:R-:W-:Y:S01]  /*2d40*/  USEL UR5, UR4, URZ, UP0 ;  /* 0x000000ff04057287 */ /* 0x000fe20008000000 */
[----:B------:R-:W2:Y:S03]  /*2d50*/  SYNCS.PHASECHK.TRANS64.TRYWAIT P1, [R2+URZ+0xa0], R5 ;  /* 0x0000a005020075a7 */ /* 0x000ea600080211ff */
[----:B------:R-:W-:Y:S01]  /*2d60*/  LOP3.LUT R12, R12, UR7, RZ, 0x3c, !PT ;  /* 0x000000070c0c7c12 */ /* 0x000fe2000f8e3cff */
[----:B-12---:R-:W-:Y:S07]  /*2d70*/  @!P1 BRA `(.L_x_52) ;  /* 0x00000060001c9947 */ /* 0x006fee0003800000 */
.L_x_148:
[C---:B------:R-:W-:Y:S01]  /*2d80*/  LEA R4, R11.reuse, UR6, 0x4 ;  /* 0x000000060b047c11 */ /* 0x040fe2000f8e20ff */
[----:B-1----:R-:W-:Y:S01]  /*2d90*/  VIADD R2, R2, 0xb0 ;  /* 0x000000b002027836 */ /* 0x002fe20000000000 */
[----:B------:R-:W-:Y:S01]  /*2da0*/  SEL R8, R8, RZ, P0 ;  /* 0x000000ff08087207 */ /* 0x000fe20000000000 */
[----:B------:R-:W-:-:S03]  /*2db0*/  VIADD R11, R11, 0x1 ;  /* 0x000000010b0b7836 */ /* 0x000fc60000000000 */
[----:B------:R-:W1:Y:S01]  /*2dc0*/  LDS.128 R4, [R4+0x130] ;  /* 0x0001300004047984 */ /* 0x000e620000000c00 */
[----:B------:R-:W-:Y:S02]  /*2dd0*/  PRMT R2, RZ, 0x654, R2 ;  /* 0x00000654ff027816 */ /* 0x000fe40000000002 */
[C---:B------:R-:W-:Y:S01]  /*2de0*/  ISETP.NE.AND P1, PT, R11.reuse, 0x2, PT ;  /* 0x000000020b00780c */ /* 0x040fe20003f25270 */
[----:B------:R-:W-:Y:S01]  /*2df0*/  @!PT LDS RZ, [RZ] ;  /* 0x00000000fffff984 */ /* 0x000fe20000000800 */
[----:B------:R-:W-:Y:S01]  /*2e00*/  @!PT LDS RZ, [RZ] ;  /* 0x00000000fffff984 */ /* 0x000fe20000000800 */
[----:B------:R-:W-:Y:S01]  /*2e10*/  @!PT LDS RZ, [RZ] ;  /* 0x00000000fffff984 */ /* 0x000fe20000000800 */
[----:B------:R-:W-:Y:S01]  /*2e20*/  @!PT LDS RZ, [RZ] ;  /* 0x00000000fffff984 */ /* 0x000fe20000000800 */
[----:B------:R2:W-:Y:S06]  /*2e30*/  MEMBAR.ALL.CTA ;  /* 0x0000000000007992 */ /* 0x0005ec0000008000 */
[----:B--2---:R-:W2:Y:S01]  /*2e40*/  FENCE.VIEW.ASYNC.S ;  /* 0x00000000000073c6 */ /* 0x004ea20000000000 */
[----:B------:R-:W-:Y:S01]  /*2e50*/  SEL R11, R11, RZ, P1 ;  /* 0x000000ff0b0b7207 */ /* 0x000fe20000800000 */
[----:B--2---:R2:W-:Y:S01]  /*2e60*/  SYNCS.ARRIVE.TRANS64.RED.A1T0 RZ, [R2+URZ], RZ ;  /* 0x000000ff02ff79a7 */ /* 0x0045e200081004ff */
[----:B-1----:R-:W-:-:S02]  /*2e70*/  LOP3.LUT P3, RZ, R6, 0x1, RZ, 0xc0, !PT ;  /* 0x0000000106ff7812 */ /* 0x002fc4000786c0ff */
[----:B------:R-:W-:-:S04]  /*2e80*/  SEL R5, RZ, 0x1, P1 ;  /* 0x00000001ff057807 */ /* 0x000fc80000800000 */
[----:B------:R-:W-:Y:S02]  /*2e90*/  LOP3.LUT R10, R10, R5, RZ, 0x3c, !PT ;  /* 0x000000050a0a7212 */ /* 0x000fe400078e3cff */
[----:B--2---:R-:W-:-:S04]  /*2ea0*/  SEL R2, RZ, 0x1, P0 ;  /* 0x00000001ff027807 */ /* 0x004fc80000000000 */
[----:B------:R-:W-:Y:S01]  /*2eb0*/  LOP3.LUT R9, R9, R2, RZ, 0x3c, !PT ;  /* 0x0000000209097212 */ /* 0x000fe200078e3cff */
[----:B------:R-:W-:Y:S06]  /*2ec0*/  @P3 BRA `(.L_x_53) ;  /* 0xfffffffc002c3947 */ /* 0x000fec000383ffff */
[----:B------:R-:W-:Y:S01]  /*2ed0*/  ULEA UR4, UR5, UR6, 0x3 ;  /* 0x0000000605047291 */ /* 0x000fe2000f8e18ff */
[----:B------:R-:W-:-:S08]  /*2ee0*/  SHF.L.U32 R3, R12, 0x1f, RZ ;  /* 0x0000001f0c037819 */ /* 0x000fd000000006ff */
[----:B------:R-:W1:Y:S02]  /*2ef0*/  SYNCS.PHASECHK.TRANS64 P0, [UR4+0xb0], R3 ;  /* 0x0000b003ff0075a7 */ /* 0x000e640008001004 */
[----:B-1----:R-:W-:Y:S05]  /*2f00*/  @P0 BRA `(.L_x_54) ;  /* 0x0000000000080947 */ /* 0x002fea0003800000 */
[----:B------:R-:W1:Y:S02]  /*2f10*/  SYNCS.PHASECHK.TRANS64.TRYWAIT P0, [UR4+0xb0], R3 ;  /* 0x0000b003ff0075a7 */ /* 0x000e640008001104 */
[----:B-1----:R-:W-:Y:S05]  /*2f20*/  @!P0 BRA `(.L_x_55) ;  /* 0x0000005c00c48947 */ /* 0x002fea0003800000 */
.L_x_54:
[----:B------:R-:W-:-:S04]  /*2f30*/  UIADD3 UR7, UPT, UPT, UR5, 0x1, URZ ;  /* 0x0000000105077890 */ /* 0x000fc8000fffe0ff */
[----:B------:R-:W-:-:S04]  /*2f40*/  UISETP.NE.AND UP0, UPT, UR7, 0x2, UPT ;  /* 0x000000020700788c */ /* 0x000fc8000bf05270 */
[----:B------:R-:W-:Y:S02]  /*2f50*/  USEL UR8, URZ, 0x1, UP0 ;  /* 0x00000001ff087887 */ /* 0x000fe40008000000 */
[----:B------:R-:W-:-:S04]  /*2f60*/  USEL UR7, UR7, URZ, UP0 ;  /* 0x000000ff07077287 */ /* 0x000fc80008000000 */
[----:B------:R-:W-:Y:S01]  /*2f70*/  ULEA UR7, UR7, UR6, 0x3 ;  /* 0x0000000607077291 */ /* 0x000fe2000f8e18ff */
[----:B-1----:R-:W-:-:S04]  /*2f80*/  LOP3.LUT R3, R12, UR8, RZ, 0x3c, !PT ;  /* 0x000000080c037c12 */ /* 0x002fc8000f8e3cff */
[----:B------:R-:W-:-:S04]  /*2f90*/  SHF.L.U32 R0, R3, 0x1f, RZ ;  /* 0x0000001f03007819 */ /* 0x000fc800000006ff */
[----:B------:R-:W1:Y:S02]  /*2fa0*/  SYNCS.PHASECHK.TRANS64 P0, [UR7+0xb0], R0 ;  /* 0x0000b000ff0075a7 */ /* 0x000e640008001007 */
[----:B-1----:R-:W-:Y:S05]  /*2fb0*/  @P0 EXIT ;  /* 0x000000000000094d */ /* 0x002fea0003800000 */
[----:B------:R-:W-:Y:S02]  /*2fc0*/  SHF.L.U32 R3, R3, 0x1f, RZ ;  /* 0x0000001f03037819 */ /* 0x000fe400000006ff */
[----:B------:R-:W-:-:S07]  /*2fd0*/  MOV R0, UR7 ;  /* 0x0000000700007c02 */ /* 0x000fce0008000f00 */
.L_x_56:
[----:B-1----:R1:W2:Y:S02]  /*2fe0*/  SYNCS.PHASECHK.TRANS64.TRYWAIT P0, [R0+URZ+0xb0], R3 ;  /* 0x0000b003000075a7 */ /* 0x0022a400080011ff */
[----:B--2---:R-:W-:Y:S05]  /*2ff0*/  @!P0 NANOSLEEP.SYNCS 0x989680 ;  /* 0x009896800000895d */ /* 0x004fea0003900000 */
[----:B------:R-:W2:Y:S02]  /*3000*/  @!P0 SYNCS.PHASECHK.TRANS64 P0, [R0+URZ+0xb0], R3 ;  /* 0x0000b003000085a7 */ /* 0x000ea400080010ff */
[----:B--2---:R-:W-:Y:S05]  /*3010*/  @P0 EXIT ;  /* 0x000000000000094d */ /* 0x004fea0003800000 */
[----:B------:R-:W-:Y:S05]  /*3020*/  BRA `(.L_x_56) ;  /* 0xfffffffc00ec7947 */ /* 0x000fea000383ffff */
.L_x_49:
[----:B------:R-:W-:Y:S05]  /*3030*/  BRA.U UP4, `(.L_x_57) ;  /* 0x0000000d04d47547 */ /* 0x000fea000b800000 */
[----:B------:R-:W1:Y:S01]  /*3040*/  S2UR UR7, SR_CgaCtaId ;  /* 0x00000000000779c3 */ /* 0x000e620000008800 */
[----:B------:R-:W-:Y:S01]  /*3050*/  UMOV UR4, 0x40 ;  /* 0x0000004000047882 */ /* 0x000fe20000000000 */
[----:B------:R-:W-:Y:S01]  /*3060*/  NOP ;  /* 0x0000000000007918 */ /* 0x000fe20000000000 */
[----:B------:R-:W-:Y:S01]  /*3070*/  UMOV UR6, 0x400 ;  /* 0x0000040000067882 */ /* 0x000fe20000000000 */
[----:B-1----:R-:W-:Y:S02]  /*3080*/  ULEA UR5, UR7, UR4, 0x18 ;  /* 0x0000000407057291 */ /* 0x002fe4000f8ec0ff */
[----:B------:R-:W-:-:S07]  /*3090*/  ULEA UR6, UR7, UR6, 0x18 ;  /* 0x0000000607067291 */ /* 0x000fce000f8ec0ff */
[----:B------:R-:W1:Y:S02]  /*30a0*/  LDS.U8 R0, [UR5+0x1c] ;  /* 0x00001c05ff007984 */ /* 0x000e640008000000 */
[----:B-1----:R-:W-:-:S13]  /*30b0*/  ISETP.NE.AND P0, PT, R0, RZ, PT ;  /* 0x000000ff0000720c */ /* 0x002fda0003f05270 */
[----:B------:R-:W-:Y:S05]  /*30c0*/  @P0 BRA `(.L_x_58) ;  /* 0x0000000000580947 */ /* 0x000fea0003800000 */
[----:B------:R-:W-:-:S13]  /*30d0*/  ELECT P0, URZ, PT ;  /* 0x0000000000ff782f */ /* 0x000fda0003800000 */
[----:B------:R-:W-:Y:S05]  /*30e0*/  @!P0 BRA `(.L_x_59) ;  /* 0x0000000000608947 */ /* 0x000fea0003800000 */
[----:B------:R-:W-:Y:S01]  /*30f0*/  UMOV UR4, 0x10 ;  /* 0x0000001000047882 */ /* 0x000fe20000000000 */
[----:B------:R-:W-:Y:S01]  /*3100*/  HFMA2 R0, -RZ, RZ, 0, 5.9604644775390625e-08 ;  /* 0x00000001ff007431 */ /* 0x000fe200000001ff */
[----:B------:R-:W-:-:S03]  /*3110*/  MOV R3, 0xffff ;  /* 0x0000ffff00037802 */ /* 0x000fc60000000f00 */
[----:B------:R-:W-:Y:S04]  /*3120*/  DEPBAR.LE SB1, 0x36 ;  /* 0x00009d800000791a */ /* 0x000fe80000000000 */
[----:B------:R-:W1:Y:S02]  /*3130*/  UTCATOMSWS.FIND_AND_SET.ALIGN UP0, UR4, UR4 ;  /* 0x00000004000475e3 */ /* 0x000e640008000800 */
[----:B-1----:R-:W-:Y:S01]  /*3140*/  MOV R4, UR4 ;  /* 0x0000000400047c02 */ /* 0x002fe20008000f00 */
[----:B------:R-:W-:Y:S06]  /*3150*/  BRA.U UP0, `(.L_x_60) ;  /* 0x0000000100187547 */ /* 0x000fec000b800000 */
.L_x_61:
[----:B------:R-:W-:Y:S05]  /*3160*/  NANOSLEEP 0x64 ;  /* 0x000000640000795d */ /* 0x000fea0003800000 */
[----:B------:R-:W-:-:S05]  /*3170*/  UMOV UR4, 0x10 ;  /* 0x0000001000047882 */ /* 0x000fca0000000000 */
[----:B------:R-:W-:Y:S04]  /*3180*/  DEPBAR.LE SB1, 0x36 ;  /* 0x00009d800000791a */ /* 0x000fe80000000000 */
[----:B------:R-:W1:Y:S02]  /*3190*/  UTCATOMSWS.FIND_AND_SET.ALIGN UP0, UR4, UR4 ;  /* 0x00000004000475e3 */ /* 0x000e640008000800 */
[----:B-1----:R-:W-:Y:S01]  /*31a0*/  MOV R4, UR4 ;  /* 0x0000000400047c02 */ /* 0x002fe20008000f00 */
[----:B------:R-:W-:Y:S05]  /*31b0*/  BRA.U !UP0, `(.L_x_61) ;  /* 0xfffffffd08e87547 */ /* 0x000fea000b83ffff */
.L_x_60:
[-C--:B------:R-:W-:Y:S02]  /*31c0*/  SHF.L.U32 R3, R3, R4.reuse, RZ ;  /* 0x0000000403037219 */ /* 0x080fe400000006ff */
[----:B------:R-:W-:Y:S01]  /*31d0*/  SHF.L.U32 R0, R0, R4, RZ ;  /* 0x0000000400007219 */ /* 0x000fe200000006ff */
[----:B------:R-:W-:Y:S02]  /*31e0*/  IMAD.SHL.U32 R4, R4, 0x20, RZ ;  /* 0x0000002004047824 */ /* 0x000fe400078e00ff */
[----:B------:R1:W-:Y:S04]  /*31f0*/  ATOMS.OR RZ, [UR5+0x14], R3 ;  /* 0x00001403ffff798c */ /* 0x0003e8000b000005 */
[----:B------:R1:W-:Y:S04]  /*3200*/  ATOMS.OR RZ, [UR5+0x18], R0 ;  /* 0x00001800ffff798c */ /* 0x0003e8000b000005 */
[----:B------:R1:W-:Y:S01]  /*3210*/  STS [UR6+0x150], R4 ;  /* 0x00015004ff007988 */ /* 0x0003e20008000806 */
[----:B------:R-:W-:Y:S05]  /*3220*/  BRA `(.L_x_59) ;  /* 0x0000000000107947 */ /* 0x000fea0003800000 */
.L_x_58:
[----:B------:R-:W-:Y:S02]  /*3230*/  MOV R0, 0xffffffff ;  /* 0xffffffff00007802 */ /* 0x000fe40000000f00 */
[----:B------:R-:W-:-:S03]  /*3240*/  MOV R4, 0x3270 ;  /* 0x0000327000047802 */ /* 0x000fc60000000f00 */
[----:B------:R1:W-:Y:S04]  /*3250*/  STS [UR6+0x150], R0 ;  /* 0x00015000ff007988 */ /* 0x0003e80008000806 */
[----:B-1---5:R-:W-:Y:S05]  /*3260*/  CALL.REL.NOINC `($__internal_1_$__cuda_sm10x_tcgen05_guardrail_trap_phase_invalid_during_alloc) ;  /* 0x0000006000c87944 */ /* 0x022fea0003c00000 */
.L_x_59:
[----:B------:R-:W-:Y:S05]  /*3270*/  WARPSYNC.ALL ;  /* 0x0000000000007948 */ /* 0x000fea0003800000 */
[----:B------:R-:W2:Y:S01]  /*3280*/  S2UR UR4, SR_CgaCtaId ;  /* 0x00000000000479c3 */ /* 0x000ea20000008800 */
[----:B------:R-:W-:Y:S01]  /*3290*/  UMOV UR27, 0x400 ;  /* 0x00000400001b7882 */ /* 0x000fe20000000000 */
[----:B------:R-:W-:-:S06]  /*32a0*/  NOP ;  /* 0x0000000000007918 */ /* 0x000fcc0000000000 */
[----:B------:R-:W-:Y:S06]  /*32b0*/  BAR.ARV 0x6, 0xa0 ;  /* 0x0182800000007b1d */ /* 0x000fec0000002000 */
[----:B------:R-:W3:Y:S01]  /*32c0*/  LDCU UR5, c[0x0][0x38c] ;  /* 0x00007180ff0577ac */ /* 0x000ee20008000800 */
[----:B------:R-:W-:Y:S01]  /*32d0*/  LOP3.LUT R2, R2, 0xffff, RZ, 0xc0, !PT ;  /* 0x0000ffff02027812 */ /* 0x000fe200078ec0ff */
[----:B------:R-:W-:Y:S01]  /*32e0*/  IMAD.MOV.U32 R11, RZ, RZ, 0x1 ;  /* 0x00000001ff0b7424 */ /* 0x000fe200078e00ff */
[----:B------:R-:W-:Y:S01]  /*32f0*/  CS2R R8, SRZ ;  /* 0x0000000000087805 */ /* 0x000fe2000001ff00 */
[----:B------:R-:W4:Y:S01]  /*3300*/  LDCU UR7, c[0x0][0x38c] ;  /* 0x00007180ff0777ac */ /* 0x000f220008000800 */
[----:B------:R-:W-:Y:S01]  /*3310*/  R2UR UR28, R2 ;  /* 0x00000000021c72ca */ /* 0x000fe200000e0000 */
[----:B------:R-:W-:Y:S01]  /*3320*/  IMAD.MOV.U32 R10, RZ, RZ, RZ ;  /* 0x000000ffff0a7224 */ /* 0x000fe200078e00ff */
[----:B------:R-:W-:Y:S01]  /*3330*/  UMOV UR30, URZ ;  /* 0x000000ff001e7c82 */ /* 0x000fe20008000000 */
[----:B------:R-:W-:Y:S01]  /*3340*/  UMOV UR23, URZ ;  /* 0x000000ff00177c82 */ /* 0x000fe20008000000 */
[----:B--2---:R-:W-:Y:S01]  /*3350*/  ULEA UR27, UR4, UR27, 0x18 ;  /* 0x0000001b041b7291 */ /* 0x004fe2000f8ec0ff */
[----:B------:R-:W-:Y:S01]  /*3360*/  UMOV UR38, 0x0 ;  /* 0x0000000000267882 */ /* 0x000fe20000000000 */
[----:B------:R-:W-:-:S02]  /*3370*/  UMOV UR39, 0x4300490 ;  /* 0x0430049000277882 */ /* 0x000fc40000000000 */
[----:B------:R-:W-:Y:S02]  /*3380*/  UIADD3 UR4, UPT, UPT, UR27, 0x6800, URZ ;  /* 0x000068001b047890 */ /* 0x000fe4000fffe0ff */
[----:B------:R-:W-:Y:S02]  /*3390*/  UIADD3 UR6, UPT, UPT, UR27, 0x12800, URZ ;  /* 0x000128001b067890 */ /* 0x000fe4000fffe0ff */
[----:B---3--:R-:W-:Y:S01]  /*33a0*/  UIADD3 UR5, UPT, UPT, UR5, 0x3f, URZ ;  /* 0x0000003f05057890 */ /* 0x008fe2000fffe0ff */
[----:B-1----:R-:W1:Y:S01]  /*33b0*/  LDS R0, [UR27+0x150] ;  /* 0x0001501bff007984 */ /* 0x002e620008000800 */
[----:B------:R-:W-:Y:S01]  /*33c0*/  UMOV UR36, 0x0 ;  /* 0x0000000000247882 */ /* 0x000fe20000000000 */
[----:B------:R-:W-:Y:S01]  /*33d0*/  UMOV UR37, 0x4300490 ;  /* 0x0430049000257882 */ /* 0x000fe20000000000 */
[----:B------:R-:W-:Y:S02]  /*33e0*/  USHF.R.S32.HI UR40, URZ, 0x1f, UR5 ;  /* 0x0000001fff287899 */ /* 0x000fe40008011405 */
[----:B----4-:R-:W-:-:S02]  /*33f0*/  UISETP.GE.AND UP4, UPT, UR7, 0x1, UPT ;  /* 0x000000010700788c */ /* 0x010fc4000bf86270 */
[----:B------:R-:W-:Y:S02]  /*3400*/  ULEA.HI UR40, UR40, UR5, URZ, 0x6 ;  /* 0x0000000528287291 */ /* 0x000fe4000f8f30ff */
[----:B------:R-:W-:Y:S02]  /*3410*/  USHF.R.U32.HI UR5, URZ, 0x4, UR4 ;  /* 0x00000004ff057899 */ /* 0x000fe40008011604 */
[----:B------:R-:W-:Y:S02]  /*3420*/  USHF.R.S32.HI UR40, URZ, 0x6, UR40 ;  /* 0x00000006ff287899 */ /* 0x000fe40008011428 */
[----:B------:R-:W-:Y:S02]  /*3430*/  USHF.R.U32.HI UR4, URZ, 0x4, UR6 ;  /* 0x00000004ff047899 */ /* 0x000fe40008011606 */
[----:B------:R-:W-:Y:S02]  /*3440*/  UISETP.LT.AND UP0, UPT, UR40, 0x1, UPT ;  /* 0x000000012800788c */ /* 0x000fe4000bf01270 */
[----:B------:R-:W-:-:S02]  /*3450*/  ULOP3.LUT UR5, UR5, 0x3fff, URZ, 0xc0, !UPT ;  /* 0x00003fff05057892 */ /* 0x000fc4000f8ec0ff */
[----:B------:R-:W-:Y:S02]  /*3460*/  ULOP3.LUT UR4, UR4, 0x3fff, URZ, 0xc0, !UPT ;  /* 0x00003fff04047892 */ /* 0x000fe4000f8ec0ff */
[----:B------:R-:W-:Y:S02]  /*3470*/  USEL UR41, UR40, 0x1, !UP0 ;  /* 0x0000000128297887 */ /* 0x000fe4000c000000 */
[----:B------:R-:W-:Y:S02]  /*3480*/  ULOP3.LUT UR29, UR5, 0x10000, URZ, 0xfc, !UPT ;  /* 0x00010000051d7892 */ /* 0x000fe4000f8efcff */
[----:B------:R-:W-:Y:S02]  /*3490*/  ULOP3.LUT UR4, UR4, 0x10000, URZ, 0xfc, !UPT ;  /* 0x0001000004047892 */ /* 0x000fe4000f8efcff */
[----:B------:R-:W-:Y:S01]  /*34a0*/  UIADD3 UR41, UPT, UPT, -UR41, URZ, URZ ;  /* 0x000000ff29297290 */ /* 0x000fe2000fffe1ff */
[----:B------:R-:W-:Y:S01]  /*34b0*/  UMOV UR34, 0x0 ;  /* 0x0000000000227882 */ /* 0x000fe20000000000 */
[----:B------:R-:W-:Y:S01]  /*34c0*/  UMOV UR35, 0x4300490 ;  /* 0x0430049000237882 */ /* 0x000fe20000000000 */
[----:B------:R-:W-:Y:S01]  /*34d0*/  UMOV UR32, 0x0 ;  /* 0x0000000000207882 */ /* 0x000fe20000000000 */
[----:B------:R-:W-:Y:S01]  /*34e0*/  UMOV UR33, 0x4300490 ;  /* 0x0430049000217882 */ /* 0x000fe20000000000 */
[----:B-1----:R-:W-:-:S15]  /*34f0*/  R2UR UR42, R0 ;  /* 0x00000000002a72ca */ /* 0x002fde00000e0000 */
.L_x_68:
[----:B------:R-:W-:Y:S02]  /*3500*/  LEA R0, R10, UR27, 0x3 ;  /* 0x0000001b0a007c11 */ /* 0x000fe4000f8e18ff */
[----:B------:R-:W-:Y:S02]  /*3510*/  SHF.L.U32 R5, R9, 0x1f, RZ ;  /* 0x0000001f09057819 */ /* 0x000fe400000006ff */
[----:B------:R-:W-:Y:S01]  /*3520*/  PLOP3.LUT P0, PT, PT, PT, UP4, 0x80, 0x8 ;  /* 0x000000000008781c */ /* 0x000fe20003f0f048 */
[----:B------:R-:W-:Y:S01]  /*3530*/  VIADD R3, R0, 0xb0 ;  /* 0x000000b000037836 */ /* 0x000fe20000000000 */
[----:B-1----:R-:W1:Y:S02]  /*3540*/  SYNCS.PHASECHK.TRANS64.TRYWAIT P1, [R0+URZ+0xa0], R5 ;  /* 0x0000a005000075a7 */ /* 0x002e6400080211ff */
[----:B-1-3--:R-:W-:Y:S09]  /*3550*/  @!P1 BRA `(.L_x_62) ;  /* 0x0000005800509947 */ /* 0x00aff20003800000 */
.L_x_150:
[----:B------:R-:W-:Y:S01]  /*3560*/  LEA R4, R10, UR27, 0x4 ;  /* 0x0000001b0a047c11 */ /* 0x000fe2000f8e20ff */
[----:B------:R-:W-:Y:S01]  /*3570*/  @UP4 ULEA UR5, UR23, UR27, 0x3 ;  /* 0x0000001b17054291 */ /* 0x000fe2000f8e18ff */
[----:B------:R-:W-:Y:S01]  /*3580*/  PLOP3.LUT P2, PT, PT, PT, PT, 0x80, 0x8 ;  /* 0x000000000008781c */ /* 0x000fe20003f4f070 */
[----:B------:R-:W-:Y:S01]  /*3590*/  ULEA UR31, UR30, UR27, 0x3 ;  /* 0x0000001b1e1f7291 */ /* 0x000fe2000f8e18ff */
[----:B------:R-:W-:Y:S02]  /*35a0*/  PRMT R3, RZ, 0x654, R3 ;  /* 0x00000654ff037816 */ /* 0x000fe40000000003 */
[----:B-1----:R-:W1:Y:S01]  /*35b0*/  LDS.128 R4, [R4+0x130] ;  /* 0x0001300004047984 */ /* 0x002e620000000c00 */
[----:B------:R-:W-:Y:S02]  /*35c0*/  @P0 SHF.L.U32 R2, R8, 0x1f, RZ ;  /* 0x0000001f08020819 */ /* 0x000fe400000006ff */
[----:B------:R-:W-:Y:S01]  /*35d0*/  SHF.L.U32 R0, R11, 0x1f, RZ ;  /* 0x0000001f0b007819 */ /* 0x000fe200000006ff */
[----:B------:R-:W-:Y:S01]  /*35e0*/  @!PT LDS RZ, [RZ] ;  /* 0x00000000fffff984 */ /* 0x000fe20000000800 */
[----:B------:R-:W-:Y:S01]  /*35f0*/  @!PT LDS RZ, [RZ] ;  /* 0x00000000fffff984 */ /* 0x000fe20000000800 */
[----:B------:R-:W-:Y:S01]  /*3600*/  @!PT LDS RZ, [RZ] ;  /* 0x00000000fffff984 */ /* 0x000fe20000000800 */
[----:B------:R-:W-:Y:S01]  /*3610*/  @!PT LDS RZ, [RZ] ;  /* 0x00000000fffff984 */ /* 0x000fe20000000800 */
[----:B------:R2:W-:Y:S06]  /*3620*/  MEMBAR.ALL.CTA ;  /* 0x0000000000007992 */ /* 0x0005ec0000008000 */
[----:B--2---:R-:W2:Y:S02]  /*3630*/  FENCE.VIEW.ASYNC.S ;  /* 0x00000000000073c6 */ /* 0x004ea40000000000 */
[----:B--2---:R2:W-:Y:S01]  /*3640*/  SYNCS.ARRIVE.TRANS64.RED.A1T0 RZ, [R3+URZ], RZ ;  /* 0x000000ff03ff79a7 */ /* 0x0045e200081004ff */
[----:B------:R2:W3:Y:S01]  /*3650*/  @P0 SYNCS.PHASECHK.TRANS64.TRYWAIT P2, [UR5], R2 ;  /* 0x00000002ff0005a7 */ /* 0x0004e20008041105 */
[----:B------:R-:W-:Y:S01]  /*3660*/  ULEA.HI UR5, UR30, UR30, URZ, 0x1 ;  /* 0x0000001e1e057291 */ /* 0x000fe2000f8f08ff */
[----:B-1----:R-:W-:-:S03]  /*3670*/  LOP3.LUT P1, RZ, R6, 0x1, RZ, 0xc0, !PT ;  /* 0x0000000106ff7812 */ /* 0x002fc6000782c0ff */
[----:B------:R-:W-:Y:S02]  /*3680*/  ULOP3.LUT UR6, UR5, 0xffe, URZ, 0xc0, !UPT ;  /* 0x00000ffe05067892 */ /* 0x000fe4000f8ec0ff */
[----:B------:R-:W-:Y:S02]  /*3690*/  USHF.R.U32.HI UR22, URZ, 0x1, UR5 ;  /* 0x00000001ff167899 */ /* 0x000fe40008011605 */
[----:B------:R-:W-:Y:S02]  /*36a0*/  UIADD3 UR5, UPT, UPT, -UR6, UR30, URZ ;  /* 0x0000001e06057290 */ /* 0x000fe4000fffe1ff */
[----:B------:R-:W-:-:S04]  /*36b0*/  UIMAD UR22, UR22, 0xc0, UR42 ;  /* 0x000000c0161678a4 */ /* 0x000fc8000f8e022a */
[----:B------:R-:W-:Y:S01]  /*36c0*/  ULEA UR22, UR5, UR22, 0x14 ;  /* 0x0000001605167291 */ /* 0x000fe2000f8ea0ff */
[----:B------:R-:W1:Y:S02]  /*36d0*/  SYNCS.PHASECHK.TRANS64.TRYWAIT P0, [UR31+0xe0], R0 ;  /* 0x0000e000ff0075a7 */ /* 0x000e64000800111f */
[----:B-123--:R-:W-:Y:S09]  /*36e0*/  @!P0 BRA `(.L_x_63) ;  /* 0x0000005800008947 */ /* 0x00eff20003800000 */
.L_x_152:
[----:B------:R-:W-:Y:S01]  /*36f0*/  IADD3 R10, PT, PT, R10, 0x1, RZ ;  /* 0x000000010a0a7810 */ /* 0x000fe20007ffe0ff */
[----:B------:R-:W-:Y:S06]  /*3700*/  BRA.U !UP4, `(.L_x_64) ;  /* 0x000000010cc07547 */ /* 0x000fec000b800000 */
[----:B------:R-:W-:Y:S01]  /*3710*/  UPLOP3.LUT UP2, UPT, UPT, UPT, UPT, 0x40, 0x4 ;  /* 0x000000000004789c */ /* 0x000fe20003f4e870 */
[----:B------:R-:W-:Y:S01]  /*3720*/  UMOV UR25, UR41 ;  /* 0x0000002900197c82 */ /* 0x000fe20008000000 */
[----:B------:R-:W-:Y:S01]  /*3730*/  UMOV UR24, UR40 ;  /* 0x0000002800187c82 */ /* 0x000fe20008000000 */
[----:B------:R-:W-:-:S08]  /*3740*/  UMOV UR5, UR23 ;  /* 0x0000001700057c82 */ /* 0x000fd00008000000 */
.L_x_67:
[----:B------:R-:W-:Y:S02]  /*3750*/  UIADD3 UR25, UPT, UPT, UR25, 0x1, URZ ;  /* 0x0000000119197890 */ /* 0x000fe4000fffe0ff */
[----:B--2---:R-:W-:Y:S02]  /*3760*/  ULEA UR7, UR5, UR27, 0x3 ;  /* 0x0000001b05077291 */ /* 0x004fe4000f8e18ff */
[----:B------:R-:W-:Y:S01]  /*3770*/  UISETP.NE.AND UP3, UPT, UR25, URZ, UPT ;  /* 0x000000ff1900728c */ /* 0x000fe2000bf65270 */
[----:B---3--:R-:W-:Y:S10]  /*3780*/  @P2 BRA `(.L_x_65) ;  /* 0x00000000000c2947 */ /* 0x008ff40003800000 */
[----:B-1----:R-:W-:Y:S04]  /*3790*/  SHF.L.U32 R3, R8, 0x1f, RZ ;  /* 0x0000001f08037819 */ /* 0x002fe800000006ff */
[----:B------:R-:W1:Y:S02]  /*37a0*/  SYNCS.PHASECHK.TRANS64.TRYWAIT P0, [UR7], R3 ;  /* 0x00000003ff0075a7 */ /* 0x000e640008001107 */
[----:B-1----:R-:W-:Y:S05]  /*37b0*/  @!P0 BRA `(.L_x_66) ;  /* 0x0000005400e48947 */ /* 0x002fea0003800000 */
.L_x_65:
[----:B------:R-:W-:Y:S01]  /*37c0*/  UISETP.NE.AND UP0, UPT, UR24, 0x1, UPT ;  /* 0x000000011800788c */ /* 0x000fe2000bf05270 */
[----:B------:R-:W-:Y:S01]  /*37d0*/  PLOP3.LUT P2, PT, PT, PT, PT, 0x80, 0x8 ;  /* 0x000000000008781c */ /* 0x000fe20003f4f070 */
[----:B------:R-:W-:Y:S02]  /*37e0*/  UIADD3 UR6, UPT, UPT, UR5, 0x1, URZ ;  /* 0x0000000105067890 */ /* 0x000fe4000fffe0ff */
[----:B------:R-:W-:Y:S02]  /*37f0*/  UIADD3 UR26, UPT, UPT, UR7, 0x30, URZ ;  /* 0x00000030071a7890 */ /* 0x000fe4000fffe0ff */
[----:B------:R-:W-:Y:S01]  /*3800*/  UISETP.NE.AND UP1, UPT, UR6, 0x6, UPT ;  /* 0x000000060600788c */ /* 0x000fe2000bf25270 */
[----:B------:R-:W-:Y:S01]  /*3810*/  PLOP3.LUT P0, PT, PT, PT, UP0, 0x80, 0x8 ;  /* 0x000000000008781c */ /* 0x000fe20003f0f008 */
[----:B------:R-:W-:Y:S02]  /*3820*/  UIADD3 UR24, UPT, UPT, UR24, -0x1, URZ ;  /* 0xffffffff18187890 */ /* 0x000fe4000fffe0ff */
[----:B------:R-:W-:Y:S02]  /*3830*/  USEL UR8, URZ, 0x1, UP1 ;  /* 0x00000001ff087887 */ /* 0x000fe40008800000 */
[----:B------:R-:W-:Y:S01]  /*3840*/  USEL UR23, UR6, URZ, UP1 ;  /* 0x000000ff06177287 */ /* 0x000fe20008800000 */
[----:B------:R-:W-:Y:S01]  /*3850*/  UMOV UR7, 0x40004040 ;  /* 0x4000404000077882 */ /* 0x000fe20000000000 */
[----:B------:R-:W-:Y:S02]  /*3860*/  UMOV UR9, 0x40004040 ;  /* 0x4000404000097882 */ /* 0x000fe40000000000 */
[----:B------:R-:W-:Y:S01]  /*3870*/  @UP0 ULEA UR6, UR23, UR27, 0x3 ;  /* 0x0000001b17060291 */ /* 0x000fe2000f8e18ff */
[----:B------:R-:W-:Y:S01]  /*3880*/  LOP3.LUT R8, R8, UR8, RZ, 0x3c, !PT ;  /* 0x0000000808087c12 */ /* 0x000fe2000f8e3cff */
[----:B------:R-:W-:Y:S01]  /*3890*/  ULEA UR8, UR5, UR29, 0x9 ;  /* 0x0000001d05087291 */ /* 0x000fe2000f8e48ff */
[----:B------:R-:W-:Y:S02]  /*38a0*/  UMOV UR21, 0x40004040 ;  /* 0x4000404000157882 */ /* 0x000fe40000000000 */
[----:B-1----:R-:W-:Y:S01]  /*38b0*/  @P0 SHF.L.U32 R0, R8, 0x1f, RZ ;  /* 0x0000001f08000819 */ /* 0x002fe200000006ff */
[----:B------:R-:W-:Y:S02]  /*38c0*/  UIADD3 UR18, UPT, UPT, UR8, 0x2, URZ ;  /* 0x0000000208127890 */ /* 0x000fe4000fffe0ff */
[----:B------:R-:W-:Y:S01]  /*38d0*/  UIADD3 UR14, UPT, UPT, UR8, 0x4, URZ ;  /* 0x00000004080e7890 */ /* 0x000fe2000fffe0ff */
[----:B------:R2:W3:Y:S01]  /*38e0*/  @P0 SYNCS.PHASECHK.TRANS64.TRYWAIT P2, [UR6], R0 ;  /* 0x00000000ff0005a7 */ /* 0x0004e20008041106 */
[----:B------:R-:W-:Y:S02]  /*38f0*/  UIMAD UR6, UR5, 0x600, UR4 ;  /* 0x00000600050678a4 */ /* 0x000fe4000f8e0204 */
[----:B------:R-:W-:Y:S02]  /*3900*/  UIADD3 UR10, UPT, UPT, UR8, 0x6, URZ ;  /* 0x00000006080a7890 */ /* 0x000fe4000fffe0ff */
[----:B------:R-:W-:Y:S02]  /*3910*/  UIADD3 UR20, UPT, UPT, UR6, 0x2, URZ ;  /* 0x0000000206147890 */ /* 0x000fe4000fffe0ff */
[----:B------:R-:W-:Y:S02]  /*3920*/  UIADD3 UR16, UPT, UPT, UR6, 0x4, URZ ;  /* 0x0000000406107890 */ /* 0x000fe4000fffe0ff */
[----:B------:R-:W-:Y:S01]  /*3930*/  UIADD3 UR12, UPT, UPT, UR6, 0x6, URZ ;  /* 0x00000006060c7890 */ /* 0x000fe2000fffe0ff */
[----:B------:R2:W-:Y:S01]  /*3940*/  UTCHMMA gdesc[UR8], gdesc[UR6], tmem[UR22], tmem[UR38], idesc[UR39], UP2 ;  /* 0x00ff2606080075ea */ /* 0x0005e20009000016 */
[----:B------:R-:W-:Y:S01]  /*3950*/  UPLOP3.LUT UP2, UPT, UPT, UPT, UPT, 0x80, 0x8 ;  /* 0x000000000008789c */ /* 0x000fe20003f4f070 */
[----:B------:R-:W-:Y:S01]  /*3960*/  UMOV UR19, 0x40004040 ;  /* 0x4000404000137882 */ /* 0x000fe20000000000 */
[----:B------:R-:W-:Y:S01]  /*3970*/  UMOV UR17, 0x40004040 ;  /* 0x4000404000117882 */ /* 0x000fe20000000000 */
[----:B------:R2:W-:Y:S01]  /*3980*/  UTCHMMA gdesc[UR18], gdesc[UR20], tmem[UR22], tmem[UR36], idesc[UR37], UPT ;  /* 0x00ff2414120075ea */ /* 0x0005e2000b800016 */
[----:B------:R-:W-:Y:S01]  /*3990*/  UMOV UR15, 0x40004040 ;  /* 0x40004040000f7882 */ /* 0x000fe20000000000 */
[----:B------:R-:W-:Y:S01]  /*39a0*/  UMOV UR13, 0x40004040 ;  /* 0x40004040000d7882 */ /* 0x000fe20000000000 */
[----:B------:R-:W-:Y:S01]  /*39b0*/  UMOV UR11, 0x40004040 ;  /* 0x40004040000b7882 */ /* 0x000fe20000000000 */
[----:B------:R2:W-:Y:S01]  /*39c0*/  UTCHMMA gdesc[UR14], gdesc[UR16], tmem[UR22], tmem[UR34], idesc[UR35], UPT ;  /* 0x00ff22100e0075ea */ /* 0x0005e2000b800016 */
[----:B------:R2:W-:Y:S01]  /*39d0*/  UTCHMMA gdesc[UR10], gdesc[UR12], tmem[UR22], tmem[UR32], idesc[UR33], UPT ;  /* 0x00ff200c0a0075ea */ /* 0x0005e2000b800016 */
[----:B------:R2:W-:Y:S01]  /*39e0*/  UTCBAR.MULTICAST [UR26], URZ, UR28 ;  /* 0x000000ff1a0073e9 */ /* 0x0005e2000800081c */
[----:B------:R-:W-:Y:S01]  /*39f0*/  UMOV UR5, UR23 ;  /* 0x0000001700057c82 */ /* 0x000fe20008000000 */
[----:B------:R-:W-:Y:S05]  /*3a00*/  BRA.U UP3, `(.L_x_67) ;  /* 0xfffffffd03507547 */ /* 0x000fea000b83ffff */
.L_x_64:
[----:B------:R-:W-:Y:S01]  /*3a10*/  UIADD3 UR5, UPT, UPT, UR30, 0x1, URZ ;  /* 0x000000011e057890 */ /* 0x000fe2000fffe0ff */
[C---:B------:R-:W-:Y:S01]  /*3a20*/  ISETP.NE.AND P0, PT, R10.reuse, 0x2, PT ;  /* 0x000000020a00780c */ /* 0x040fe20003f05270 */
[----:B--2---:R-:W-:Y:S02]  /*3a30*/  UIADD3 UR6, UPT, UPT, UR31, 0xc0, URZ ;  /* 0x000000c01f067890 */ /* 0x004fe4000fffe0ff */
[----:B------:R-:W-:Y:S01]  /*3a40*/  UISETP.NE.AND UP0, UPT, UR5, 0x4, UPT ;  /* 0x000000040500788c */ /* 0x000fe2000bf05270 */
[----:B-1----:R-:W-:Y:S02]  /*3a50*/  SEL R0, RZ, 0x1, P0 ;  /* 0x00000001ff007807 */ /* 0x002fe40000000000 */
[----:B------:R-:W-:Y:S01]  /*3a60*/  SEL R10, R10, RZ, P0 ;  /* 0x000000ff0a0a7207 */ /* 0x000fe20000000000 */
[----:B------:R-:W-:Y:S01]  /*3a70*/  USEL UR7, URZ, 0x1, UP0 ;  /* 0x00000001ff077887 */ /* 0x000fe20008000000 */
[----:B------:R-:W-:Y:S01]  /*3a80*/  LOP3.LUT R9, R9, R0, RZ, 0x3c, !PT ;  /* 0x0000000009097212 */ /* 0x000fe200078e3cff */
[----:B------:R-:W-:Y:S01]  /*3a90*/  USEL UR30, UR5, URZ, UP0 ;  /* 0x000000ff051e7287 */ /* 0x000fe20008000000 */
[----:B------:R1:W-:Y:S03]  /*3aa0*/  UTCBAR [UR6], URZ ;  /* 0x000000ff060073e9 */ /* 0x0003e600080000ff */
[----:B------:R-:W-:Y:S01]  /*3ab0*/  LOP3.LUT R11, R11, UR7, RZ, 0x3c, !PT ;  /* 0x000000070b0b7c12 */ /* 0x000fe2000f8e3cff */
[----:B------:R-:W-:Y:S07]  /*3ac0*/  @P1 BRA `(.L_x_68) ;  /* 0xfffffff8008c1947 */ /* 0x000fee000383ffff */
[----:B------:R-:W2:Y:S01]  /*3ad0*/  S2UR UR8, SR_CgaCtaId ;  /* 0x00000000000879c3 */ /* 0x000ea20000008800 */
[----:B------:R-:W-:Y:S01]  /*3ae0*/  ELECT P0, URZ, PT ;  /* 0x0000000000ff782f */ /* 0x000fe20003800000 */
[----:B------:R-:W-:Y:S01]  /*3af0*/  IMAD.MOV.U32 R0, RZ, RZ, 0x1 ;  /* 0x00000001ff007424 */ /* 0x000fe200078e00ff */
[----:B------:R-:W-:Y:S01]  /*3b00*/  UIADD3 UR27, UPT, UPT, UR27, 0xe0, URZ ;  /* 0x000000e01b1b7890 */ /* 0x000fe2000fffe0ff */
[----:B------:R-:W-:Y:S01]  /*3b10*/  SHF.L.U32 R3, R11, 0x1f, RZ ;  /* 0x0000001f0b037819 */ /* 0x000fe200000006ff */
[----:B------:R-:W-:-:S03]  /*3b20*/  UMOV UR4, 0x40 ;  /* 0x0000004000047882 */ /* 0x000fc60000000000 */
[----:B------:R-:W-:Y:S01]  /*3b30*/  UVIRTCOUNT.DEALLOC.SMPOOL 0x80 ;  /* 0x000000800000784c */ /* 0x000fe20000000000 */
[----:B--2---:R-:W-:Y:S02]  /*3b40*/  ULEA UR8, UR8, UR4, 0x18 ;  /* 0x0000000408087291 */ /* 0x004fe4000f8ec0ff */
[----:B------:R-:W-:-:S07]  /*3b50*/  ULEA UR4, UR30, UR27, 0x3 ;  /* 0x0000001b1e047291 */ /* 0x000fce000f8e18ff */
[----:B------:R2:W-:Y:S02]  /*3b60*/  @P0 STS.U8 [UR8+0x1c], R0 ;  /* 0x00001c00ff000988 */ /* 0x0005e40008000008 */
[----:B------:R-:W4:Y:S02]  /*3b70*/  SYNCS.PHASECHK.TRANS64.TRYWAIT P0, [UR4], R3 ;  /* 0x00000003ff0075a7 */ /* 0x000f240008001104 */
[----:B--2-4-:R-:W-:Y:S05]  /*3b80*/  @!P0 BRA `(.L_x_69) ;  /* 0x0000005400088947 */ /* 0x014fea0003800000 */
.L_x_155:
[----:B------:R-:W-:-:S04]  /*3b90*/  UIADD3 UR4, UPT, UPT, UR30, 0x1, URZ ;  /* 0x000000011e047890 */ /* 0x000fc8000fffe0ff */
[----:B------:R-:W-:-:S04]  /*3ba0*/  UISETP.NE.AND UP0, UPT, UR4, 0x4, UPT ;  /* 0x000000040400788c */ /* 0x000fc8000bf05270 */
[----:B-1----:R-:W-:Y:S02]  /*3bb0*/  USEL UR6, URZ, 0x1, UP0 ;  /* 0x00000001ff067887 */ /* 0x002fe40008000000 */
[----:B------:R-:W-:-:S04]  /*3bc0*/  USEL UR4, UR4, URZ, UP0 ;  /* 0x000000ff04047287 */ /* 0x000fc80008000000 */
[----:B------:R-:W-:Y:S01]  /*3bd0*/  ULEA UR5, UR4, UR27, 0x3 ;  /* 0x0000001b04057291 */ /* 0x000fe2000f8e18ff */
[----:B------:R-:W-:-:S04]  /*3be0*/  LOP3.LUT R2, R11, UR6, RZ, 0x3c, !PT ;  /* 0x000000060b027c12 */ /* 0x000fc8000f8e3cff */
[----:B--2---:R-:W-:-:S04]  /*3bf0*/  SHF.L.U32 R3, R2, 0x1f, RZ ;  /* 0x0000001f02037819 */ /* 0x004fc800000006ff */
[----:B------:R-:W1:Y:S02]  /*3c00*/  SYNCS.PHASECHK.TRANS64.TRYWAIT P0, [UR5], R3 ;  /* 0x00000003ff0075a7 */ /* 0x000e640008001105 */
[----:B-1----:R-:W-:Y:S05]  /*3c10*/  @!P0 BRA `(.L_x_70) ;  /* 0x0000005000fc8947 */ /* 0x002fea0003800000 */
.L_x_157:
        /* <DEDUP_REMOVED lines=9> */
.L_x_159:
[----:B------:R-:W-:-:S04]  /*3cb0*/  UIADD3 UR4, UPT, UPT, UR4, 0x1, URZ ;  /* 0x0000000104047890 */ /* 0x000fc8000fffe0ff */
[----:B------:R-:W-:-:S04]  /*3cc0*/  UISETP.NE.AND UP0, UPT, UR4, 0x4, UPT ;  /* 0x000000040400788c */ /* 0x000fc8000bf05270 */
[----:B------:R-:W-:Y:S02]  /*3cd0*/  USEL UR5, URZ, 0x1, UP0 ;  /* 0x00000001ff057887 */ /* 0x000fe40008000000 */
[----:B------:R-:W-:-:S04]  /*3ce0*/  USEL UR4, UR4, URZ, UP0 ;  /* 0x000000ff04047287 */ /* 0x000fc80008000000 */
[----:B------:R-:W-:Y:S01]  /*3cf0*/  ULEA UR4, UR4, UR27, 0x3 ;  /* 0x0000001b04047291 */ /* 0x000fe2000f8e18ff */
[----:B-1----:R-:W-:-:S04]  /*3d00*/  LOP3.LUT R3, R2, UR5, RZ, 0x3c, !PT ;  /* 0x0000000502037c12 */ /* 0x002fc8000f8e3cff */
[----:B------:R-:W-:-:S04]  /*3d10*/  SHF.L.U32 R3, R3, 0x1f, RZ ;  /* 0x0000001f03037819 */ /* 0x000fc800000006ff */
[----:B------:R-:W1:Y:S02]  /*3d20*/  SYNCS.PHASECHK.TRANS64.TRYWAIT P0, [UR4], R3 ;  /* 0x00000003ff0075a7 */ /* 0x000e640008001104 */
[----:B-1----:R-:W-:Y:S05]  /*3d30*/  @!P0 BRA `(.L_x_72) ;  /* 0x0000005000e48947 */ /* 0x002fea0003800000 */
.L_x_161:
[----:B------:R-:W-:Y:S01]  /*3d40*/  NOP ;  /* 0x0000000000007918 */ /* 0x000fe20000000000 */
[----:B-1----:R-:W1:Y:S01]  /*3d50*/  LDS R0, [UR8+0x14] ;  /* 0x00001408ff007984 */ /* 0x002e620008000800 */
[----:B------:R-:W-:Y:S01]  /*3d60*/  ULOP3.LUT UR4, UR42, 0xffff, URZ, 0xc0, !UPT ;  /* 0x0000ffff2a047892 */ /* 0x000fe2000f8ec0ff */
[----:B------:R-:W-:Y:S01]  /*3d70*/  UMOV UR5, 0xffff ;  /* 0x0000ffff00057882 */ /* 0x000fe20000000000 */
[----:B------:R-:W-:Y:S02]  /*3d80*/  UMOV UR6, 0x1 ;  /* 0x0000000100067882 */ /* 0x000fe40000000000 */
[----:B------:R-:W-:-:S04]  /*3d90*/  USHF.R.U32.HI UR4, URZ, 0x5, UR4 ;  /* 0x00000005ff047899 */ /* 0x000fc80008011604 */
[----:B------:R-:W-:Y:S02]  /*3da0*/  USHF.L.U32 UR5, UR5, UR4, URZ ;  /* 0x0000000405057299 */ /* 0x000fe400080006ff */
[----:B------:R-:W-:-:S04]  /*3db0*/  USHF.L.U32 UR4, UR6, UR4, URZ ;  /* 0x0000000406047299 */ /* 0x000fc800080006ff */
[----:B-1----:R-:W-:-:S04]  /*3dc0*/  LOP3.LUT R0, R0, UR5, RZ, 0xc0, !PT ;  /* 0x0000000500007c12 */ /* 0x002fc8000f8ec0ff */
[----:B------:R-:W-:-:S13]  /*3dd0*/  ISETP.NE.AND P0, PT, R0, UR5, PT ;  /* 0x0000000500007c0c */ /* 0x000fda000bf05270 */
[----:B------:R-:W-:Y:S05]  /*3de0*/  @P0 BRA `(.L_x_73) ;  /* 0x0000000000580947 */ /* 0x000fea0003800000 */
[----:B------:R-:W1:Y:S02]  /*3df0*/  LDS R0, [UR8+0x18] ;  /* 0x00001808ff007984 */ /* 0x000e640008000800 */
[----:B-1----:R-:W-:-:S04]  /*3e00*/  LOP3.LUT R0, R0, UR4, RZ, 0xc0, !PT ;  /* 0x0000000400007c12 */ /* 0x002fc8000f8ec0ff */
[----:B------:R-:W-:-:S13]  /*3e10*/  ISETP.NE.AND P0, PT, R0, UR4, PT ;  /* 0x0000000400007c0c */ /* 0x000fda000bf05270 */
[----:B------:R-:W-:Y:S05]  /*3e20*/  @P0 BRA `(.L_x_74) ;  /* 0x00000000003c0947 */ /* 0x000fea0003800000 */
[----:B------:R-:W1:Y:S01]  /*3e30*/  S2R R2, SR_LANEID ;  /* 0x0000000000027919 */ /* 0x000e620000000000 */
[----:B------:R-:W-:Y:S01]  /*3e40*/  ULOP3.LUT UR5, URZ, UR5, URZ, 0x33, !UPT ;  /* 0x00000005ff057292 */ /* 0x000fe2000f8e33ff */
[----:B------:R-:W-:Y:S01]  /*3e50*/  LOP3.LUT R4, RZ, UR4, RZ, 0x33, !PT ;  /* 0x00000004ff047c12 */ /* 0x000fe2000f8e33ff */
[----:B------:R-:W-:Y:S02]  /*3e60*/  VOTEU.ANY UR4, UPT, PT ;  /* 0x0000000000047886 */ /* 0x000fe400038e0100 */
[----:B------:R-:W-:Y:S01]  /*3e70*/  UFLO.U32 UR4, UR4 ;  /* 0x00000004000472bd */ /* 0x000fe200080e0000 */
[----:B------:R-:W2:Y:S01]  /*3e80*/  REDUX UR6, R4 ;  /* 0x00000000040673c4 */ /* 0x000ea20000000000 */
[----:B------:R-:W-:-:S06]  /*3e90*/  IMAD.U32 R0, RZ, RZ, UR5 ;  /* 0x00000005ff007e24 */ /* 0x000fcc000f8e00ff */
[----:B------:R4:W-:Y:S01]  /*3ea0*/  UTCATOMSWS.AND URZ, UR5 ;  /* 0x0000000500ff79e3 */ /* 0x0009e20008000000 */
[----:B------:R-:W3:Y:S01]  /*3eb0*/  REDUX UR7, R0 ;  /* 0x00000000000773c4 */ /* 0x000ee20000000000 */
[----:B-1----:R-:W-:Y:S01]  /*3ec0*/  ISETP.EQ.U32.AND P0, PT, R2, UR4, PT ;  /* 0x0000000402007c0c */ /* 0x002fe2000bf02070 */
[----:B--2---:R-:W-:Y:S01]  /*3ed0*/  IMAD.U32 R2, RZ, RZ, UR6 ;  /* 0x00000006ff027e24 */ /* 0x004fe2000f8e00ff */
[----:B---3--:R-:W-:-:S11]  /*3ee0*/  MOV R3, UR7 ;  /* 0x0000000700037c02 */ /* 0x008fd60008000f00 */
[----:B------:R4:W-:Y:S04]  /*3ef0*/  @P0 ATOMS.AND RZ, [UR8+0x14], R3 ;  /* 0x00001403ffff098c */ /* 0x0009e8000a800008 */
[----:B------:R4:W-:Y:S01]  /*3f00*/  @P0 ATOMS.AND RZ, [UR8+0x18], R2 ;  /* 0x00001802ffff098c */ /* 0x0009e2000a800008 */
[----:B------:R-:W-:Y:S05]  /*3f10*/  BRA `(.L_x_75) ;  /* 0x0000000000147947 */ /* 0x000fea0003800000 */
.L_x_74:
[----:B------:R-:W-:Y:S02]  /*3f20*/  MOV R2, 0x3f40 ;  /* 0x00003f4000027802 */ /* 0x000fe40000000f00 */
[----:B---3-5:R-:W-:Y:S05]  /*3f30*/  CALL.REL.NOINC `($__internal_0_$__cuda_sm10x_tcgen05_guardrail_trap_col_being_dealloced_not_returned_by_alloc) ;  /* 0x0000005400887944 */ /* 0x028fea0003c00000 */
[----:B------:R-:W-:Y:S05]  /*3f40*/  BRA `(.L_x_75) ;  /* 0x0000000000087947 */ /* 0x000fea0003800000 */
.L_x_73:
[----:B------:R-:W-:Y:S02]  /*3f50*/  MOV R2, 0x3f70 ;  /* 0x00003f7000027802 */ /* 0x000fe40000000f00 */
[----:B---3-5:R-:W-:Y:S05]  /*3f60*/  CALL.REL.NOINC `($__internal_2_$__cuda_sm10x_tcgen05_guardrail_trap_unallocated_columns_being_dealloced) ;  /* 0x0000005400947944 */ /* 0x028fea0003c00000 */
.L_x_75:
[----:B------:R-:W-:Y:S01]  /*3f70*/  NOP ;  /* 0x0000000000007918 */ /* 0x000fe20000000000 */
[----:B----4-:R-:W-:Y:S05]  /*3f80*/  EXIT ;  /* 0x000000000000794d */ /* 0x010fea0003800000 */
.L_x_57:
[----:B------:R-:W-:-:S09]  /*3f90*/  UISETP.NE.OR UP0, UPT, UR21, 0x3, !UP3 ;  /* 0x000000031500788c */ /* 0x000fd2000df05670 */
[----:B------:R-:W-:Y:S05]  /*3fa0*/  BRA.U UP0, `(.L_x_76) ;  /* 0x00000011001c7547 */ /* 0x000fea000b800000 */
[----:B------:R-:W1:Y:S01]  /*3fb0*/  LDCU.64 UR4, c[0x0][0x888] ;  /* 0x00011100ff0477ac */ /* 0x000e620008000a00 */
[----:B------:R-:W2:Y:S01]  /*3fc0*/  S2UR UR10, SR_CgaCtaId ;  /* 0x00000000000a79c3 */ /* 0x000ea20000008800 */
[----:B------:R-:W-:Y:S02]  /*3fd0*/  HFMA2 R9, -RZ, RZ, 0, 0 ;  /* 0x00000000ff097431 */ /* 0x000fe400000001ff */
[----:B------:R-:W-:Y:S01]  /*3fe0*/  IMAD.MOV.U32 R11, RZ, RZ, 0x1 ;  /* 0x00000001ff0b7424 */ /* 0x000fe200078e00ff */
[----:B------:R-:W3:Y:S01]  /*3ff0*/  LDCU UR38, c[0x0][0x370] ;  /* 0x00006e00ff2677ac */ /* 0x000ee20008000800 */
[----:B------:R-:W-:Y:S01]  /*4000*/  IMAD.MOV.U32 R10, RZ, RZ, RZ ;  /* 0x000000ffff0a7224 */ /* 0x000fe200078e00ff */
[----:B------:R-:W-:Y:S01]  /*4010*/  MOV R3, 0x2000 ;  /* 0x0000200000037802 */ /* 0x000fe20000000f00 */
[----:B------:R-:W3:Y:S01]  /*4020*/  LDCU.128 UR32, c[0x0][0xb10] ;  /* 0x00016200ff2077ac */ /* 0x000ee20008000c00 */
[----:B------:R-:W4:Y:S01]  /*4030*/  LDC.64 R12, c[0x0][0x348] ;  /* 0x0000d200ff0c7b82 */ /* 0x000f220000000a00 */
[----:B------:R-:W2:Y:S01]  /*4040*/  LDCU UR37, c[0x0][0x374] ;  /* 0x00006e80ff2577ac */ /* 0x000ea20008000800 */
[----:B------:R-:W2:Y:S01]  /*4050*/  LDCU.64 UR30, c[0x0][0x890] ;  /* 0x00011200ff1e77ac */ /* 0x000ea20008000a00 */
[----:B------:R-:W2:Y:S01]  /*4060*/  LDCU UR15, c[0x0][0xb0c] ;  /* 0x00016180ff0f77ac */ /* 0x000ea20008000800 */
[----:B-1----:R-:W-:Y:S01]  /*4070*/  UISETP.NE.U32.AND UP0, UPT, UR4, URZ, UPT ;  /* 0x000000ff0400728c */ /* 0x002fe2000bf05070 */
[----:B------:R-:W1:Y:S01]  /*4080*/  LDCU UR46, c[0x0][0xb20] ;  /* 0x00016400ff2e77ac */ /* 0x000e620008000800 */
[----:B------:R-:W1:Y:S01]  /*4090*/  LDCU UR4, c[0x0][0xb30] ;  /* 0x00016600ff0477ac */ /* 0x000e620008000800 */
[----:B------:R-:W-:Y:S01]  /*40a0*/  UMOV UR21, 0x400 ;  /* 0x0000040000157882 */ /* 0x000fe20000000000 */
[----:B---3--:R-:W-:-:S02]  /*40b0*/  UIMAD.WIDE.U32 UR6, UR38, UR32, URZ ;  /* 0x00000020260672a5 */ /* 0x008fc4000f8e00ff */
[----:B--2---:R-:W-:Y:S02]  /*40c0*/  UIMAD.WIDE.U32 UR8, UR37, UR35, URZ ;  /* 0x00000023250872a5 */ /* 0x004fe4000f8e00ff */
[----:B------:R-:W-:Y:S02]  /*40d0*/  ULEA UR21, UR10, UR21, 0x18 ;  /* 0x000000150a157291 */ /* 0x000fe4000f8ec0ff */
[----:B------:R-:W-:Y:S02]  /*40e0*/  USEL UR39, URZ, 0x1, UP6 ;  /* 0x00000001ff277887 */ /* 0x000fe4000b000000 */
[----:B------:R-:W-:Y:S02]  /*40f0*/  UISETP.NE.U32.AND UP6, UPT, UR30, URZ, UPT ;  /* 0x000000ff1e00728c */ /* 0x000fe4000bfc5070 */
[----:B------:R-:W-:Y:S02]  /*4100*/  UIADD3 UR40, UPT, UPT, UR21, 0x70, URZ ;  /* 0x0000007015287890 */ /* 0x000fe4000fffe0ff */
[----:B------:R-:W-:-:S02]  /*4110*/  UIADD3 UR25, UPT, UPT, UR21, 0x60, URZ ;  /* 0x0000006015197890 */ /* 0x000fc4000fffe0ff */
[----:B------:R-:W-:Y:S02]  /*4120*/  UIADD3 UR17, UPT, UPT, UR21, 0x68, URZ ;  /* 0x0000006815117890 */ /* 0x000fe4000fffe0ff */
[----:B------:R-:W-:Y:S02]  /*4130*/  UISETP.NE.AND.EX UP5, UPT, UR5, URZ, UPT, UP0 ;  /* 0x000000ff0500728c */ /* 0x000fe4000bfa5300 */
[----:B------:R-:W-:Y:S01]  /*4140*/  UISETP.NE.AND UP0, UPT, UR42, 0x1, UPT ;  /* 0x000000012a00788c */ /* 0x000fe2000bf05270 */
[----:B------:R-:W-:Y:S01]  /*4150*/  UMOV UR45, UR7 ;  /* 0x00000007002d7c82 */ /* 0x000fe20008000000 */
[----:B------:R-:W-:Y:S01]  /*4160*/  UMOV UR44, UR9 ;  /* 0x00000009002c7c82 */ /* 0x000fe20008000000 */
[----:B------:R-:W-:Y:S02]  /*4170*/  UISETP.NE.AND UP0, UPT, UR15, 0x1, UPT ;  /* 0x000000010f00788c */ /* 0x000fe4000bf05270 */
[----:B------:R-:W-:Y:S02]  /*4180*/  UPLOP3.LUT UP4, UPT, UPT, UPT, UPT, 0x40, 0x4 ;  /* 0x000000000004789c */ /* 0x000fe40003f8e870 */
[----:B------:R-:W-:Y:S01]  /*4190*/  UISETP.GE.AND UP1, UPT, UR42, 0x1, UPT ;  /* 0x000000012a00788c */ /* 0x000fe2000bf26270 */
[----:B------:R-:W2:Y:S01]  /*41a0*/  LDCU.64 UR22, c[0x0][0xb28] ;  /* 0x00016500ff1677ac */ /* 0x000ea20008000a00 */
[----:B------:R-:W-:-:S02]  /*41b0*/  UISETP.NE.AND.EX UP6, UPT, UR31, URZ, UPT, UP6 ;  /* 0x000000ff1f00728c */ /* 0x000fc4000bfc5360 */
[----:B------:R-:W-:Y:S02]  /*41c0*/  UPRMT UR40, UR10, 0x654, UR40 ;  /* 0x000006540a287896 */ /* 0x000fe40008000028 */
[----:B------:R-:W-:Y:S02]  /*41d0*/  UPRMT UR43, UR10, 0x654, UR25 ;  /* 0x000006540a2b7896 */ /* 0x000fe40008000019 */
[----:B------:R-:W-:Y:S02]  /*41e0*/  UPRMT UR41, UR10, 0x654, UR17 ;  /* 0x000006540a297896 */ /* 0x000fe40008000011 */
[----:B------:R-:W-:Y:S02]  /*41f0*/  USHF.R.U32.HI UR45, URZ, UR33, UR45 ;  /* 0x00000021ff2d7299 */ /* 0x000fe4000801162d */
[----:B-1----:R-:W-:Y:S02]  /*4200*/  USHF.R.U32.HI UR44, URZ, UR46, UR44 ;  /* 0x0000002eff2c7299 */ /* 0x002fe4000801162c */
[----:B------:R-:W-:-:S02]  /*4210*/  UISETP.NE.AND UP0, UPT, UR34, 0x1, UPT ;  /* 0x000000012200788c */ /* 0x000fc4000bf05270 */
[----:B----4-:R-:W-:-:S11]  /*4220*/  UISETP.NE.AND UP3, UPT, UR4, 0x1, UPT ;  /* 0x000000010400788c */ /* 0x010fd6000bf65270 */
.L_x_86:
[C---:B------:R-:W-:Y:S02]  /*4230*/  LEA R8, R10.reuse, UR21, 0x3 ;  /* 0x000000150a087c11 */ /* 0x040fe4000f8e18ff */
[----:B------:R-:W-:Y:S02]  /*4240*/  SHF.L.U32 R5, R9, 0x1f, RZ ;  /* 0x0000001f09057819 */ /* 0x000fe400000006ff */
[----:B------:R-:W-:Y:S02]  /*4250*/  LEA R6, R10, UR21, 0x4 ;  /* 0x000000150a067c11 */ /* 0x000fe4000f8e20ff */
[----:B-1----:R-:W1:Y:S02]  /*4260*/  SYNCS.PHASECHK.TRANS64.TRYWAIT P0, [R8+URZ+0xa0], R5 ;  /* 0x0000a005080075a7 */ /* 0x002e6400080011ff */
[----:B-1----:R-:W-:Y:S05]  /*4270*/  @!P0 BRA `(.L_x_77) ;  /* 0x0000004c00ac8947 */ /* 0x002fea0003800000 */
.L_x_162:
[----:B-1----:R-:W1:Y:S01]  /*4280*/  LDS.128 R4, [R6+0x130] ;  /* 0x0001300006047984 */ /* 0x002e620000000c00 */
[----:B------:R-:W-:Y:S01]  /*4290*/  UISETP.GE.AND UP0, UPT, UR42, 0x1, UPT ;  /* 0x000000012a00788c */ /* 0x000fe2000bf06270 */
[----:B------:R-:W-:Y:S01]  /*42a0*/  @!PT LDS RZ, [RZ] ;  /* 0x00000000fffff984 */ /* 0x000fe20000000800 */
[----:B------:R-:W-:Y:S01]  /*42b0*/  @!PT LDS RZ, [RZ] ;  /* 0x00000000fffff984 */ /* 0x000fe20000000800 */
[----:B------:R-:W-:Y:S01]  /*42c0*/  @!PT LDS RZ, [RZ] ;  /* 0x00000000fffff984 */ /* 0x000fe20000000800 */
[----:B------:R-:W-:Y:S01]  /*42d0*/  @!PT LDS RZ, [RZ] ;  /* 0x00000000fffff984 */ /* 0x000fe20000000800 */
[----:B------:R3:W-:Y:S06]  /*42e0*/  MEMBAR.ALL.CTA ;  /* 0x0000000000007992 */ /* 0x0007ec0000008000 */
[----:B---3--:R-:W3:Y:S01]  /*42f0*/  FENCE.VIEW.ASYNC.S ;  /* 0x00000000000073c6 */ /* 0x008ee20000000000 */
[----:B-1----:R-:W-:Y:S11]  /*4300*/  LOP3.LUT P0, RZ, R6, 0x1, RZ, 0xc0, !PT ;  /* 0x0000000106ff7812 */ /* 0x002ff6000780c0ff */
[----:B------:R-:W-:Y:S02]  /*4310*/  @!UPT UIADD3 URZ, UPT, UPT, URZ, URZ, URZ ;  /* 0x000000fffffff290 */ /* 0x000fe4000fffe0ff */
[----:B---3--:R-:W-:Y:S01]  /*4320*/  VOTEU.ANY UP1, P0 ;  /* 0x0000000000ff7886 */ /* 0x008fe20000020100 */
[----:B------:R-:W-:Y:S11]  /*4330*/  PLOP3.LUT P0, PT, PT, PT, UP1, 0x80, 0x8 ;  /* 0x000000000008781c */ /* 0x000ff60003f0f018 */
[----:B------:R-:W-:Y:S02]  /*4340*/  @!UPT UIADD3 URZ, UPT, UPT, URZ, URZ, URZ ;  /* 0x000000fffffff290 */ /* 0x000fe4000fffe0ff */
[----:B------:R-:W-:Y:S02]  /*4350*/  @P0 SHF.R.U32.HI R0, RZ, 0x10, R5 ;  /* 0x00000010ff000819 */ /* 0x000fe40000011605 */
[----:B------:R-:W-:Y:S02]  /*4360*/  @P0 MOV R2, R4 ;  /* 0x0000000400020202 */ /* 0x000fe40000000f00 */
[----:B------:R-:W-:Y:S01]  /*4370*/  @P0 R2UR UR4, R0 ;  /* 0x00000000000402ca */ /* 0x000fe200000e0000 */
[----:B------:R-:W-:Y:S01]  /*4380*/  VIADD R0, R8, 0xb0 ;  /* 0x000000b008007836 */ /* 0x000fe20000000000 */
[----:B------:R-:W-:Y:S02]  /*4390*/  @P0 LOP3.LUT R4, R5, 0xffff, RZ, 0xc0, !PT ;  /* 0x0000ffff05040812 */ /* 0x000fe400078ec0ff */
[----:B------:R-:W-:Y:S02]  /*43a0*/  @P0 R2UR UR6, R2 ;  /* 0x00000000020602ca */ /* 0x000fe400000e0000 */
[----:B------:R-:W-:Y:S02]  /*43b0*/  PRMT R0, RZ, 0x654, R0 ;  /* 0x00000654ff007816 */ /* 0x000fe40000000000 */
[----:B------:R-:W-:Y:S02]  /*43c0*/  @P0 R2UR UR5, R4 ;  /* 0x00000000040502ca */ /* 0x000fe400000e0000 */
[----:B------:R1:W-:Y:S03]  /*43d0*/  SYNCS.ARRIVE.TRANS64.RED.A1T0 RZ, [R0+URZ], RZ ;  /* 0x000000ff00ff79a7 */ /* 0x0003e600081004ff */
[----:B------:R-:W-:Y:S04]  /*43e0*/  @UP1 UMOV UR29, UR4 ;  /* 0x00000004001d1c82 */ /* 0x000fe80008000000 */
[----:B------:R-:W-:Y:S04]  /*43f0*/  @UP1 UMOV UR14, UR6 ;  /* 0x00000006000e1c82 */ /* 0x000fe80008000000 */
[----:B------:R-:W-:Y:S01]  /*4400*/  @UP1 UMOV UR13, UR5 ;  /* 0x00000005000d1c82 */ /* 0x000fe20008000000 */
[----:B------:R-:W-:Y:S05]  /*4410*/  BRA.U !UP0, `(.L_x_78) ;  /* 0x0000000108c07547 */ /* 0x000fea000b800000 */
[----:B------:R-:W-:Y:S02]  /*4420*/  UIMAD.WIDE.U32 UR8, UR13, UR35, URZ ;  /* 0x000000230d0872a5 */ /* 0x000fe4000f8e00ff */
[----:B------:R-:W-:Y:S02]  /*4430*/  UP2UR UR12, UPR, URZ, 0x4 ;  /* 0x00000004ff0c7883 */ /* 0x000fe40008000000 */
[----:B------:R-:W-:Y:S02]  /*4440*/  UISETP.NE.AND UP2, UPT, UR34, 0x1, UPT ;  /* 0x000000012200788c */ /* 0x000fe4000bf45270 */
[----:B------:R-:W-:Y:S02]  /*4450*/  UIMAD.WIDE.U32 UR10, UR14, UR32, URZ ;  /* 0x000000200e0a72a5 */ /* 0x000fe4000f8e00ff */
[----:B------:R-:W-:Y:S02]  /*4460*/  USEL UR4, UR37, UR44, !UP2 ;  /* 0x0000002c25047287 */ /* 0x000fe4000d000000 */
[----:B------:R-:W-:Y:S02]  /*4470*/  UISETP.NE.AND UP0, UPT, UR15, 0x1, UPT ;  /* 0x000000010f00788c */ /* 0x000fe4000bf05270 */
[----:B------:R-:W-:Y:S02]  /*4480*/  UP2UR UR16, UPR, URZ, 0x2 ;  /* 0x00000002ff107883 */ /* 0x000fe40008000000 */
[----:B------:R-:W-:Y:S02]  /*4490*/  UISETP.NE.AND UP1, UPT, UR42, 0x1, UPT ;  /* 0x000000012a00788c */ /* 0x000fe4000bf25270 */
[----:B--2---:R-:W-:Y:S02]  /*44a0*/  UIMAD.WIDE.U32 UR18, UR4, UR22, URZ ;  /* 0x00000016041272a5 */ /* 0x004fe4000f8e00ff */
[----:B------:R-:W-:Y:S01]  /*44b0*/  USEL UR7, UR38, UR45, !UP0 ;  /* 0x0000002d26077287 */ /* 0x000fe2000c000000 */
[----:B------:R-:W-:Y:S02]  /*44c0*/  UMOV UR5, UR9 ;  /* 0x0000000900057c82 */ /* 0x000fe40008000000 */
[----:B------:R-:W-:Y:S02]  /*44d0*/  USHF.R.U32.HI UR6, URZ, UR46, UR5 ;  /* 0x0000002eff067299 */ /* 0x000fe40008011605 */
[----:B------:R-:W-:Y:S02]  /*44e0*/  UIMAD.WIDE.U32 UR26, UR7, UR22, URZ ;  /* 0x00000016071a72a5 */ /* 0x000fe4000f8e00ff */
[----:B------:R-:W-:Y:S02]  /*44f0*/  USEL UR6, UR13, UR6, !UP2 ;  /* 0x000000060d067287 */ /* 0x000fe4000d000000 */
[----:B------:R-:W-:Y:S01]  /*4500*/  UISETP.NE.AND UP2, UPT, UR12, URZ, UPT ;  /* 0x000000ff0c00728c */ /* 0x000fe2000bf45270 */
[----:B------:R-:W-:Y:S01]  /*4510*/  UMOV UR5, UR11 ;  /* 0x0000000b00057c82 */ /* 0x000fe20008000000 */
[----:B------:R-:W-:Y:S02]  /*4520*/  UIMAD.WIDE.U32 UR10, UR6, UR22, URZ ;  /* 0x00000016060a72a5 */ /* 0x000fe4000f8e00ff */
[----:B------:R-:W-:Y:S03]  /*4530*/  USHF.R.U32.HI UR8, URZ, UR33, UR5 ;  /* 0x00000021ff087299 */ /* 0x000fe60008011605 */
[----:B------:R-:W-:Y:S02]  /*4540*/  UMOV UR5, UR19 ;  /* 0x0000001300057c82 */ /* 0x000fe40008000000 */
[----:B------:R-:W-:Y:S03]  /*4550*/  @UP1 USHF.R.U32.HI UR4, URZ, UR23, UR5 ;  /* 0x00000017ff041299 */ /* 0x000fe60008011605 */
[----:B------:R-:W-:Y:S01]  /*4560*/  UMOV UR5, UR27 ;  /* 0x0000001b00057c82 */ /* 0x000fe20008000000 */
[----:B------:R-:W-:Y:S02]  /*4570*/  UIMAD UR4, UR42, UR4, URZ ;  /* 0x000000042a0472a4 */ /* 0x000fe4000f8e02ff */
[----:B------:R-:W-:Y:S02]  /*4580*/  @UP1 USHF.R.U32.HI UR7, URZ, UR23, UR5 ;  /* 0x00000017ff071299 */ /* 0x000fe40008011605 */
[----:B------:R-:W-:Y:S02]  /*4590*/  USEL UR5, UR14, UR8, !UP0 ;  /* 0x000000080e057287 */ /* 0x000fe4000c000000 */
[----:B------:R-:W-:Y:S02]  /*45a0*/  UIMAD UR8, UR42, UR7, URZ ;  /* 0x000000072a0872a4 */ /* 0x000fe4000f8e02ff */
[----:B------:R-:W-:Y:S03]  /*45b0*/  UISETP.GE.AND UP0, UPT, UR6, UR4, UPT ;  /* 0x000000040600728c */ /* 0x000fe6000bf06270 */
[----:B------:R-:W-:Y:S01]  /*45c0*/  UMOV UR4, UR11 ;  /* 0x0000000b00047c82 */ /* 0x000fe20008000000 */
[----:B------:R-:W-:Y:S02]  /*45d0*/  UISETP.GE.OR UP0, UPT, UR5, UR8, UP0 ;  /* 0x000000080500728c */ /* 0x000fe40008706670 */
[----:B------:R-:W-:Y:S02]  /*45e0*/  USHF.R.U32.HI UR4, URZ, UR23, UR4 ;  /* 0x00000017ff047299 */ /* 0x000fe40008011604 */
[----:B------:R-:W-:Y:S02]  /*45f0*/  UIMAD.WIDE.U32 UR8, UR5, UR22, URZ ;  /* 0x00000016050872a5 */ /* 0x000fe4000f8e00ff */
[----:B------:R-:W-:Y:S04]  /*4600*/  USEL UR10, UR6, UR4, !UP1 ;  /* 0x00000004060a7287 */ /* 0x000fe8000c800000 */
[----:B------:R-:W-:Y:S01]  /*4610*/  UIADD3 UR11, UPT, UPT, -UR10, URZ, URZ ;  /* 0x000000ff0a0b7290 */ /* 0x000fe2000fffe1ff */
[----:B------:R-:W-:Y:S02]  /*4620*/  @!UP0 UMOV UR4, UR9 ;  /* 0x0000000900048c82 */ /* 0x000fe40008000000 */
[----:B------:R-:W-:Y:S02]  /*4630*/  @!UP0 USHF.R.U32.HI UR4, URZ, UR23, UR4 ;  /* 0x00000017ff048299 */ /* 0x000fe40008011604 */
[----:B------:R-:W-:Y:S02]  /*4640*/  UIMAD UR8, UR42, UR11, UR6 ;  /* 0x0000000b2a0872a4 */ /* 0x000fe4000f8e0206 */
[----:B------:R-:W-:Y:S02]  /*4650*/  @!UP0 USEL UR4, UR5, UR4, !UP1 ;  /* 0x0000000405048287 */ /* 0x000fe4000c800000 */
[----:B------:R-:W-:Y:S02]  /*4660*/  UISETP.NE.AND UP1, UPT, UR16, URZ, UPT ;  /* 0x000000ff1000728c */ /* 0x000fe4000bf25270 */
[----:B------:R-:W-:Y:S02]  /*4670*/  @!UP0 UIMAD UR8, UR7, UR8, UR4 ;  /* 0x00000008070882a4 */ /* 0x000fe4000f8e0204 */
[----:B------:R-:W-:Y:S02]  /*4680*/  @!UP0 UIADD3 UR9, UPT, UPT, UR10, -UR4, URZ ;  /* 0x800000040a098290 */ /* 0x000fe4000fffe0ff */
[----:B------:R-:W-:Y:S02]  /*4690*/  UIADD3 UR4, UPT, UPT, -UR5, URZ, URZ ;  /* 0x000000ff05047290 */ /* 0x000fe4000fffe1ff */
[----:B------:R-:W-:Y:S02]  /*46a0*/  UIADD3 UR7, UPT, UPT, -UR6, URZ, URZ ;  /* 0x000000ff06077290 */ /* 0x000fe4000fffe1ff */
[----:B------:R-:W-:Y:S02]  /*46b0*/  @!UP0 UIMAD UR6, UR9, UR42, UR5 ;  /* 0x0000002a090682a4 */ /* 0x000fe4000f8e0205 */
[----:B------:R-:W-:Y:S02]  /*46c0*/  UIMAD UR14, UR15, UR4, UR14 ;  /* 0x000000040f0e72a4 */ /* 0x000fe4000f8e020e */
[----:B------:R-:W-:Y:S01]  /*46d0*/  UIMAD UR13, UR34, UR7, UR13 ;  /* 0x00000007220d72a4 */ /* 0x000fe2000f8e020d */
[----:B------:R-:W-:Y:S02]  /*46e0*/  @!UP0 UMOV UR5, UR8 ;  /* 0x0000000800058c82 */ /* 0x000fe40008000000 */
[----:B------:R-:W-:Y:S02]  /*46f0*/  UIMAD UR14, UR5, UR15, UR14 ;  /* 0x0000000f050e72a4 */ /* 0x000fe4000f8e020e */
[----:B------:R-:W-:Y:S11]  /*4700*/  UIMAD UR13, UR6, UR34, UR13 ;  /* 0x00000022060d72a4 */ /* 0x000ff6000f8e020d */
[----:B------:R-:W-:Y:S01]  /*4710*/  @!UPT UIADD3 URZ, UPT, UPT, URZ, URZ, URZ ;  /* 0x000000fffffff290 */ /* 0x000fe2000fffe0ff */
.L_x_78:
[----:B------:R-:W3:Y:S01]  /*4720*/  @!UP3 LDCU.128 UR8, c[0x0][0xb10] ;  /* 0x00016200ff08b7ac */ /* 0x000ee20008000c00 */
[----:B------:R-:W-:Y:S02]  /*4730*/  ISETP.NE.U32.AND P0, PT, RZ, UR30, PT ;  /* 0x0000001eff007c0c */ /* 0x000fe4000bf05070 */
[----:B------:R-:W-:Y:S02]  /*4740*/  SHF.L.U32 R4, R11, 0x1f, RZ ;  /* 0x0000001f0b047819 */ /* 0x000fe400000006ff */
[----:B------:R-:W-:Y:S01]  /*4750*/  ISETP.NE.AND.EX P0, PT, RZ, UR31, PT, P0 ;  /* 0x0000001fff007c0c */ /* 0x000fe2000bf05300 */
[----:B------:R-:W4:Y:S01]  /*4760*/  @!UP3 LDCU UR5, c[0x0][0xb0c] ;  /* 0x00016180ff05b7ac */ /* 0x000f220008000800 */
[----:B------:R-:W-:Y:S02]  /*4770*/  USHF.L.U32 UR27, UR20, 0x6, URZ ;  /* 0x00000006141b7899 */ /* 0x000fe400080006ff */
[----:B------:R-:W-:Y:S02]  /*4780*/  UIMAD UR26, UR24, 0xc0, URZ ;  /* 0x000000c0181a78a4 */ /* 0x000fe4000f8e02ff */
[----:B---3--:R-:W-:Y:S07]  /*4790*/  UIMAD.WIDE.U32 UR6, UR14, UR8, URZ ;  /* 0x000000080e0672a5 */ /* 0x008fee000f8e00ff */
[----:B------:R-:W-:Y:S01]  /*47a0*/  @!UP3 UMOV UR4, UR7 ;  /* 0x000000070004bc82 */ /* 0x000fe20008000000 */
[----:B----4-:R-:W-:Y:S02]  /*47b0*/  @!UP3 UISETP.NE.AND UP0, UPT, UR5, 0x1, UPT ;  /* 0x000000010500b88c */ /* 0x010fe4000bf05270 */
[----:B------:R-:W-:Y:S02]  /*47c0*/  @!UP3 USHF.R.U32.HI UR4, URZ, UR9, UR4 ;  /* 0x00000009ff04b299 */ /* 0x000fe40008011604 */
[----:B------:R-:W-:Y:S02]  /*47d0*/  UIMAD.WIDE.U32 UR6, UR13, UR11, URZ ;  /* 0x0000000b0d0672a5 */ /* 0x000fe4000f8e00ff */
[----:B------:R-:W-:Y:S02]  /*47e0*/  @!UP3 USEL UR8, UR14, UR4, !UP0 ;  /* 0x000000040e08b287 */ /* 0x000fe4000c000000 */
[----:B------:R-:W-:Y:S03]  /*47f0*/  @!UP3 UISETP.NE.AND UP0, UPT, UR10, 0x1, UPT ;  /* 0x000000010a00b88c */ /* 0x000fe6000bf05270 */
[----:B------:R-:W-:Y:S02]  /*4800*/  @!UP3 UMOV UR6, UR7 ;  /* 0x000000070006bc82 */ /* 0x000fe40008000000 */
[----:B------:R-:W3:Y:S02]  /*4810*/  @!UP3 LDCU UR4, c[0x0][0xb20] ;  /* 0x00016400ff04b7ac */ /* 0x000ee40008000800 */
[----:B---3--:R-:W-:Y:S04]  /*4820*/  @!UP3 USHF.R.U32.HI UR6, URZ, UR4, UR6 ;  /* 0x00000004ff06b299 */ /* 0x008fe80008011606 */
[----:B------:R-:W-:Y:S04]  /*4830*/  @!UP3 USEL UR6, UR13, UR6, !UP0 ;  /* 0x000000060d06b287 */ /* 0x000fe8000c000000 */
[----:B------:R-:W-:Y:S02]  /*4840*/  @!UP3 UIADD3 UR4, UPT, UPT, -UR8, UR6, URZ ;  /* 0x000000060804b290 */ /* 0x000fe4000fffe1ff */
[----:B------:R-:W-:Y:S02]  /*4850*/  @!UP3 UIADD3 UR6, UPT, UPT, UR8, -UR6, URZ ;  /* 0x800000060806b290 */ /* 0x000fe4000fffe0ff */
[----:B------:R-:W-:Y:S02]  /*4860*/  @!UP3 UIMAD UR14, UR4, UR5, UR14 ;  /* 0x00000005040eb2a4 */ /* 0x000fe4000f8e020e */
[----:B------:R-:W-:Y:S01]  /*4870*/  @!UP3 UIMAD UR13, UR6, UR10, UR13 ;  /* 0x0000000a060db2a4 */ /* 0x000fe2000f8e020d */
[----:B------:R-:W-:Y:S11]  /*4880*/  BRA.U UP4, `(.L_x_79) ;  /* 0x0000000104107547 */ /* 0x000ff6000b800000 */
[----:B-1----:R-:W-:Y:S04]  /*4890*/  MOV R0, UR39 ;  /* 0x0000002700007c02 */ /* 0x002fe80008000f00 */
[----:B------:R-:W-:Y:S04]  /*48a0*/  SHF.L.U32 R5, R0, 0x1f, RZ ;  /* 0x0000001f00057819 */ /* 0x000fe800000006ff */
[----:B------:R-:W1:Y:S02]  /*48b0*/  SYNCS.PHASECHK.TRANS64.TRYWAIT P1, [UR21+0x98], R5 ;  /* 0x00009805ff0075a7 */ /* 0x000e640008021115 */
[----:B-1----:R-:W-:Y:S05]  /*48c0*/  @!P1 BRA `(.L_x_80) ;  /* 0x00000048002c9947 */ /* 0x002fea0003800000 */
.L_x_79:
[----:B------:R-:W-:Y:S05]  /*48d0*/  BRA.U !UP6, `(.L_x_81) ;  /* 0x000000010e387547 */ /* 0x000fea000b800000 */
[----:B------:R-:W-:Y:S01]  /*48e0*/  UPLOP3.LUT UP2, UPT, UPT, UPT, UP5, 0x80, 0x8 ;  /* 0x000000000008789c */ /* 0x000fe20003f4f050 */
[----:B-1----:R-:W-:Y:S01]  /*48f0*/  HFMA2 R0, -RZ, RZ, 0, 5.9604644775390625e-08 ;  /* 0x00000001ff007431 */ /* 0x002fe200000001ff */
[----:B------:R-:W1:Y:S01]  /*4900*/  LDCU.64 UR8, c[0x0][0x358] ;  /* 0x00006b00ff0877ac */ /* 0x000e620008000a00 */
[----:B------:R-:W-:Y:S03]  /*4910*/  IMAD.MOV.U32 R78, RZ, RZ, 0x1 ;  /* 0x00000001ff4e7424 */ /* 0x000fe600078e00ff */
[----:B------:R-:W-:Y:S05]  /*4920*/  PLOP3.LUT P1, PT, PT, PT, UP2, 0x80, 0x8 ;  /* 0x000000000008781c */ /* 0x000fea0003f2f028 */
[----:B------:R-:W3:Y:S01]  /*4930*/  @UP2 LDCU.64 UR4, c[0x0][0x888] ;  /* 0x00011100ff0427ac */ /* 0x000ee20008000a00 */
[----:B------:R-:W-:Y:S07]  /*4940*/  @UP2 UIMAD UR6, UR36, UR30, URZ ;  /* 0x0000001e240622a4 */ /* 0x000fee000f8e02ff */
[----:B------:R-:W-:Y:S01]  /*4950*/  @!P1 PRMT R78, R0, 0x7610, R78 ;  /* 0x00007610004e9816 */ /* 0x000fe2000000004e */
[----:B---3--:R-:W-:Y:S06]  /*4960*/  @UP2 UIMAD.WIDE UR4, UR6, 0x4, UR4 ;  /* 0x00000004060428a5 */ /* 0x008fec000f8e0204 */
[----:B------:R-:W-:Y:S01]  /*4970*/  IMAD.U32 R6, RZ, RZ, UR4 ;  /* 0x00000004ff067e24 */ /* 0x000fe2000f8e00ff */
[----:B------:R-:W-:Y:S04]  /*4980*/  MOV R7, UR5 ;  /* 0x0000000500077c02 */ /* 0x000fe80008000f00 */
[----:B------:R-:W3:Y:S01]  /*4990*/  @!UP2 LDCU UR4, c[0x0][0x880] ;  /* 0x00011000ff04a7ac */ /* 0x000ee20008000800 */
[----:B-1---5:R4:W5:Y:S02]  /*49a0*/  @P1 LDG.E R39, desc[UR8][R6.64] ;  /* 0x0000000806271981 */ /* 0x022964000c1e1900 */
[----:B---34-:R-:W-:Y:S07]  /*49b0*/  @!P1 IMAD.U32 R39, RZ, RZ, UR4 ;  /* 0x00000004ff279e24 */ /* 0x018fee000f8e00ff */
.L_x_81:
[----:B-----5:R-:W-:Y:S01]  /*49c0*/  @!P0 FSETP.EQ.AND P2, PT, R39, RZ, PT ;  /* 0x000000ff2700820b */ /* 0x020fe20003f42000 */
[----:B------:R-:W-:Y:S01]  /*49d0*/  @!UPT UIADD3 URZ, UPT, UPT, URZ, URZ, URZ ;  /* 0x000000fffffff290 */ /* 0x000fe2000fffe0ff */
[----:B------:R-:W-:Y:S11]  /*49e0*/  @!P0 BRA `(.L_x_82) ;  /* 0x0000000000148947 */ /* 0x000ff60003800000 */
[----:B------:R-:W-:Y:S02]  /*49f0*/  LOP3.LUT P0, RZ, R78, 0xff, RZ, 0xc0, !PT ;  /* 0x000000ff4eff7812 */ /* 0x000fe4000780c0ff */
[----:B------:R-:W-:Y:S04]  /*4a00*/  PLOP3.LUT P2, PT, PT, PT, UP2, 0x80, 0x8 ;  /* 0x000000000008781c */ /* 0x000fe80003f4f028 */
[----:B------:R-:W-:Y:S07]  /*4a10*/  PLOP3.LUT P2, PT, P2, PT, PT, 0x8, 0x80 ;  /* 0x000000000080781c */ /* 0x000fee000174e170 */
[----:B------:R-:W-:Y:S11]  /*4a20*/  @P0 FSETP.EQ.AND P2, PT, R39, RZ, PT ;  /* 0x000000ff2700020b */ /* 0x000ff60003f42000 */
[----:B------:R-:W-:Y:S02]  /*4a30*/  @!UPT UIADD3 URZ, UPT, UPT, URZ, URZ, URZ ;  /* 0x000000fffffff290 */ /* 0x000fe4000fffe0ff */
.L_x_82:
[----:B------:R-:W3:Y:S01]  /*4a40*/  SYNCS.PHASECHK.TRANS64.TRYWAIT P0, [UR21+0x78], R4 ;  /* 0x00007804ff0075a7 */ /* 0x000ee20008001115 */
[----:B------:R-:W-:Y:S04]  /*4a50*/  ELECT P1, URZ, PT ;  /* 0x0000000000ff782f */ /* 0x000fe80003820000 */
[----:B------:R-:W-:Y:S01]  /*4a60*/  PLOP3.LUT P1, PT, P2, P1, PT, 0xf2, 0x2f ;  /* 0x00000000002f781c */ /* 0x000fe20001723e72 */
[----:B------:R-:W-:Y:S01]  /*4a70*/  @!UPT UIADD3 URZ, UPT, UPT, URZ, URZ, URZ ;  /* 0x000000fffffff290 */ /* 0x000fe2000fffe0ff */
[----:B---3--:R-:W-:Y:S11]  /*4a80*/  @!P0 BRA `(.L_x_83) ;  /* 0x0000004400d48947 */ /* 0x008ff60003800000 */
.L_x_165:
[----:B------:R-:W-:Y:S01]  /*4a90*/  @!P1 IADD3 R2, P0, PT, R12, 0x580, RZ ;  /* 0x000005800c029810 */ /* 0x000fe20007f1e0ff */
[----:B------:R-:W-:Y:S01]  /*4aa0*/  VOTEU.ALL UP0, P1 ;  /* 0x0000000000ff7886 */ /* 0x000fe20000800000 */
[----:B------:R-:W-:Y:S01]  /*4ab0*/  UMOV UR6, 0x0 ;  /* 0x0000000000067882 */ /* 0x000fe20000000000 */
[----:B------:R-:W-:Y:S01]  /*4ac0*/  UMOV UR7, 0x10000000 ;  /* 0x1000000000077882 */ /* 0x000fe20000000000 */
[----:B------:R-:W-:Y:S01]  /*4ad0*/  @!P1 R2UR UR5, R2 ;  /* 0x00000000020592ca */ /* 0x000fe200000e0000 */
[----:B-1----:R-:W-:Y:S01]  /*4ae0*/  @!P1 IMAD.X R0, RZ, RZ, R13, P0 ;  /* 0x000000ffff009224 */ /* 0x002fe200000e060d */
[----:B------:R-:W-:Y:S01]  /*4af0*/  @!UP0 UIADD3 UR24, UPT, UPT, UR21, 0x400, URZ ;  /* 0x0000040015188890 */ /* 0x000fe2000fffe0ff */
[----:B------:R-:W-:Y:S01]  /*4b00*/  VOTEU.ALL UP0, P1 ;  /* 0x0000000000ff7886 */ /* 0x000fe20000800000 */
[----:B------:R-:W-:Y:S02]  /*4b10*/  UMOV UR28, UR36 ;  /* 0x00000024001c7c82 */ /* 0x000fe40008000000 */
[----:B------:R-:W-:Y:S01]  /*4b20*/  @!P1 R2UR UR4, R0 ;  /* 0x00000000000492ca */ /* 0x000fe200000e0000 */
[----:B------:R-:W-:Y:S06]  /*4b30*/  @!P1 IMAD.MOV.U32 R0, RZ, RZ, 0x2000 ;  /* 0x00002000ff009424 */ /* 0x000fec00078e00ff */
[----:B------:R-:W-:Y:S06]  /*4b40*/  IMAD.U32 R6, RZ, RZ, UR5 ;  /* 0x00000005ff067e24 */ /* 0x000fec000f8e00ff */
[----:B------:R-:W-:Y:S01]  /*4b50*/  IMAD.U32 R7, RZ, RZ, UR4 ;  /* 0x00000004ff077e24 */ /* 0x000fe2000f8e00ff */
[----:B------:R-:W-:Y:S04]  /*4b60*/  @!P1 R2UR UR4, R6 ;  /* 0x00000000060492ca */ /* 0x000fe800000e0000 */
[----:B------:R-:W-:Y:S11]  /*4b70*/  @!P1 R2UR UR5, R7 ;  /* 0x00000000070592ca */ /* 0x000ff600000e0000 */
[----:B------:R-:W-:Y:S02]  /*4b80*/  @!UPT UIADD3 URZ, UPT, UPT, URZ, URZ, URZ ;  /* 0x000000fffffff290 */ /* 0x000fe4000fffe0ff */
[----:B------:R1:W-:Y:S01]  /*4b90*/  @!UP0 UTMALDG.3D [UR24], [UR4], desc[UR6] ;  /* 0x00000618040085b4 */ /* 0x0003e20008011000 */
[----:B------:R1:W-:Y:S01]  /*4ba0*/  @!P1 SYNCS.ARRIVE.TRANS64.RED.A0TR RZ, [UR21+0x60], R0 ;  /* 0x00006000ffff99a7 */ /* 0x0003e20008300415 */
[----:B------:R-:W-:Y:S01]  /*4bb0*/  SYNCS.ARRIVE.TRANS64.RED.A1T0 RZ, [UR43], RZ ;  /* 0x000000ffffff79a7 */ /* 0x000fe2000810042b */
[----:B------:R-:W3:Y:S02]  /*4bc0*/  SYNCS.PHASECHK.TRANS64.TRYWAIT P0, [UR21+0x80], R4 ;  /* 0x00008004ff0075a7 */ /* 0x000ee40008001115 */
[----:B-1-3--:R-:W-:Y:S05]  /*4bd0*/  @!P0 BRA `(.L_x_84) ;  /* 0x0000004400988947 */ /* 0x00afea0003800000 */
.L_x_167:
[----:B------:R-:W-:Y:S01]  /*4be0*/  @!P1 IADD3 R2, P0, PT, R12, 0x580, RZ ;  /* 0x000005800c029810 */ /* 0x000fe20007f1e0ff */
[----:B------:R-:W-:Y:S01]  /*4bf0*/  VOTEU.ALL UP0, P1 ;  /* 0x0000000000ff7886 */ /* 0x000fe20000800000 */
[----:B------:R-:W-:Y:S01]  /*4c00*/  UMOV UR6, 0x0 ;  /* 0x0000000000067882 */ /* 0x000fe20000000000 */
[----:B------:R-:W-:Y:S01]  /*4c10*/  UMOV UR7, 0x10000000 ;  /* 0x1000000000077882 */ /* 0x000fe20000000000 */
[----:B------:R-:W-:Y:S01]  /*4c20*/  @!P1 R2UR UR5, R2 ;  /* 0x00000000020592ca */ /* 0x000fe200000e0000 */
[----:B------:R-:W-:Y:S01]  /*4c30*/  @!P1 IMAD.X R0, RZ, RZ, R13, P0 ;  /* 0x000000ffff009224 */ /* 0x000fe200000e060d */
[----:B------:R-:W-:Y:S01]  /*4c40*/  @!UP0 UIADD3 UR18, UPT, UPT, UR26, 0x40, URZ ;  /* 0x000000401a128890 */ /* 0x000fe2000fffe0ff */
[----:B------:R-:W-:Y:S01]  /*4c50*/  VIADD R10, R10, 0x1 ;  /* 0x000000010a0a7836 */ /* 0x000fe20000000000 */
[----:B------:R-:W-:Y:S02]  /*4c60*/  @!UP0 UIADD3 UR16, UPT, UPT, UR21, 0x2400, URZ ;  /* 0x0000240015108890 */ /* 0x000fe4000fffe0ff */
[----:B------:R-:W-:Y:S01]  /*4c70*/  @!P1 R2UR UR4, R0 ;  /* 0x00000000000492ca */ /* 0x000fe200000e0000 */
[----:B------:R-:W-:Y:S01]  /*4c80*/  VOTEU.ALL UP0, P1 ;  /* 0x0000000000ff7886 */ /* 0x000fe20000800000 */
[----:B------:R-:W-:Y:S01]  /*4c90*/  @!P1 IMAD.MOV.U32 R0, RZ, RZ, 0x2000 ;  /* 0x00002000ff009424 */ /* 0x000fe200078e00ff */
[----:B------:R-:W-:Y:S01]  /*4ca0*/  UMOV UR19, UR27 ;  /* 0x0000001b00137c82 */ /* 0x000fe20008000000 */
[----:B------:R-:W-:Y:S03]  /*4cb0*/  UMOV UR20, UR36 ;  /* 0x0000002400147c82 */ /* 0x000fe60008000000 */
        /* <DEDUP_REMOVED lines=8> */
[----:B------:R-:W4:Y:S02]  /*4d40*/  SYNCS.PHASECHK.TRANS64.TRYWAIT P0, [UR21+0x88], R4 ;  /* 0x00008804ff0075a7 */ /* 0x000f240008001115 */
[----:B---34-:R-:W-:Y:S05]  /*4d50*/  @!P0 BRA `(.L_x_85) ;  /* 0x0000004400508947 */ /* 0x018fea0003800000 */
.L_x_169:
[----:B------:R-:W-:Y:S01]  /*4d60*/  @!P1 IADD3 R2, P0, PT, R12, 0x580, RZ ;  /* 0x000005800c029810 */ /* 0x000fe20007f1e0ff */
[----:B------:R-:W-:Y:S01]  /*4d70*/  VOTEU.ALL UP0, P1 ;  /* 0x0000000000ff7886 */ /* 0x000fe20000800000 */
[----:B------:R-:W-:Y:S01]  /*4d80*/  UMOV UR6, 0x0 ;  /* 0x0000000000067882 */ /* 0x000fe20000000000 */
[----:B------:R-:W-:Y:S01]  /*4d90*/  UMOV UR7, 0x10000000 ;  /* 0x1000000000077882 */ /* 0x000fe20000000000 */
[----:B------:R-:W-:Y:S01]  /*4da0*/  @!P1 R2UR UR5, R2 ;  /* 0x00000000020592ca */ /* 0x000fe200000e0000 */
[----:B------:R-:W-:Y:S01]  /*4db0*/  @!P1 IMAD.X R0, RZ, RZ, R13, P0 ;  /* 0x000000ffff009224 */ /* 0x000fe200000e060d */
[----:B------:R-:W-:Y:S01]  /*4dc0*/  @!UP0 UIADD3 UR10, UPT, UPT, UR26, 0x80, URZ ;  /* 0x000000801a0a8890 */ /* 0x000fe2000fffe0ff */
[----:B------:R-:W-:Y:S01]  /*4dd0*/  R2UR UR16, R80 ;  /* 0x00000000501072ca */ /* 0x000fe200000e0000 */
[----:B------:R-:W-:Y:S01]  /*4de0*/  @!UP0 UIADD3 UR8, UPT, UPT, UR21, 0x4400, URZ ;  /* 0x0000440015088890 */ /* 0x000fe2000fffe0ff */
[----:B------:R-:W-:Y:S01]  /*4df0*/  ISETP.NE.AND P0, PT, R10, 0x2, PT ;  /* 0x000000020a00780c */ /* 0x000fe20003f05270 */
[----:B------:R-:W-:Y:S01]  /*4e00*/  @!UP0 UIADD3 UR9, UPT, UPT, UR21, 0x70, URZ ;  /* 0x0000007015098890 */ /* 0x000fe2000fffe0ff */
[----:B------:R-:W-:Y:S01]  /*4e10*/  @!P1 R2UR UR4, R0 ;  /* 0x00000000000492ca */ /* 0x000fe200000e0000 */
[----:B------:R-:W-:Y:S01]  /*4e20*/  VOTEU.ALL UP0, P1 ;  /* 0x0000000000ff7886 */ /* 0x000fe20000800000 */
[----:B------:R-:W-:Y:S01]  /*4e30*/  UMOV UR11, UR27 ;  /* 0x0000001b000b7c82 */ /* 0x000fe20008000000 */
[----:B------:R-:W-:Y:S01]  /*4e40*/  UMOV UR12, UR36 ;  /* 0x00000024000c7c82 */ /* 0x000fe20008000000 */
[----:B------:R-:W-:Y:S01]  /*4e50*/  SEL R0, RZ, 0x1, P0 ;  /* 0x00000001ff007807 */ /* 0x000fe20000000000 */
[----:B------:R-:W-:Y:S01]  /*4e60*/  UIADD3 UR24, UPT, UPT, UR13, UR61, URZ ;  /* 0x0000003d0d187290 */ /* 0x000fe2000fffe0ff */
[----:B-1----:R-:W-:Y:S01]  /*4e70*/  IMAD.U32 R4, RZ, RZ, UR5 ;  /* 0x00000005ff047e24 */ /* 0x002fe2000f8e00ff */
[----:B------:R-:W-:Y:S01]  /*4e80*/  LOP3.LUT R11, R11, 0x1, RZ, 0x3c, !PT ;  /* 0x000000010b0b7812 */ /* 0x000fe200078e3cff */
[----:B------:R-:W-:Y:S01]  /*4e90*/  UMOV UR36, UR29 ;  /* 0x0000001d00247c82 */ /* 0x000fe20008000000 */
[----:B------:R-:W-:Y:S01]  /*4ea0*/  LOP3.LUT R9, R9, R0, RZ, 0x3c, !PT ;  /* 0x0000000009097212 */ /* 0x000fe200078e3cff */
[----:B------:R-:W-:Y:S01]  /*4eb0*/  UIADD3 UR20, UPT, UPT, UR14, UR16, URZ ;  /* 0x000000100e147290 */ /* 0x000fe2000fffe0ff */
[----:B------:R-:W-:Y:S01]  /*4ec0*/  SEL R10, R10, RZ, P0 ;  /* 0x000000ff0a0a7207 */ /* 0x000fe20000000000 */
[----:B------:R-:W-:Y:S01]  /*4ed0*/  UPLOP3.LUT UP4, UPT, UPT, UPT, UPT, 0x80, 0x8 ;  /* 0x000000000008789c */ /* 0x000fe20003f8f070 */
[----:B------:R-:W-:Y:S01]  /*4ee0*/  IMAD.U32 R5, RZ, RZ, UR4 ;  /* 0x00000004ff057e24 */ /* 0x000fe2000f8e00ff */
[----:B------:R-:W-:Y:S04]  /*4ef0*/  @!P1 R2UR UR4, R4 ;  /* 0x00000000040492ca */ /* 0x000fe800000e0000 */
[----:B------:R-:W-:Y:S11]  /*4f00*/  @!P1 R2UR UR5, R5 ;  /* 0x00000000050592ca */ /* 0x000ff600000e0000 */
[----:B------:R-:W-:Y:S02]  /*4f10*/  @!UPT UIADD3 URZ, UPT, UPT, URZ, URZ, URZ ;  /* 0x000000fffffff290 */ /* 0x000fe4000fffe0ff */
[----:B------:R1:W-:Y:S01]  /*4f20*/  @!UP0 UTMALDG.3D [UR8], [UR4], desc[UR6] ;  /* 0x00000608040085b4 */ /* 0x0003e20008011000 */
[----:B------:R1:W-:Y:S01]  /*4f30*/  @!P1 SYNCS.ARRIVE.TRANS64.RED.A0TR RZ, [UR21+0x70], R3 ;  /* 0x00007003ffff99a7 */ /* 0x0003e20008300415 */
[----:B------:R-:W-:Y:S01]  /*4f40*/  SYNCS.ARRIVE.TRANS64.RED.A1T0 RZ, [UR40], RZ ;  /* 0x000000ffffff79a7 */ /* 0x000fe20008100428 */
[----:B------:R-:W-:Y:S05]  /*4f50*/  BRA.U UP1, `(.L_x_86) ;  /* 0xfffffff101b47547 */ /* 0x000fea000b83ffff */
[----:B-1----:R-:W-:-:S04]  /*4f60*/  SHF.L.U32 R3, R11, 0x1f, RZ ;  /* 0x0000001f0b037819 */ /* 0x002fc800000006ff */
[----:B------:R-:W1:Y:S02]  /*4f70*/  SYNCS.PHASECHK.TRANS64.TRYWAIT P0, [UR21+0x78], R3 ;  /* 0x00007803ff0075a7 */ /* 0x000e640008001115 */
[----:B-1----:R-:W-:Y:S05]  /*4f80*/  @!P0 BRA `(.L_x_87) ;  /* 0x0000004000dc8947 */ /* 0x002fea0003800000 */
.L_x_171:
[----:B------:R-:W3:Y:S02]  /*4f90*/  SYNCS.PHASECHK.TRANS64.TRYWAIT P0, [UR21+0x80], R3 ;  /* 0x00008003ff0075a7 */ /* 0x000ee40008001115 */
[----:B---3--:R-:W-:Y:S05]  /*4fa0*/  @!P0 BRA `(.L_x_88) ;  /* 0x0000004000ec8947 */ /* 0x008fea0003800000 */
.L_x_173:
[----:B-1----:R-:W-:-:S07]  /*4fb0*/  MOV R0, UR21 ;  /* 0x0000001500007c02 */ /* 0x002fce0008000f00 */
.L_x_89:
[----:B-1----:R-:W-:-:S04]  /*4fc0*/  SHF.L.U32 R3, R11, 0x1f, RZ ;  /* 0x0000001f0b037819 */ /* 0x002fc800000006ff */
[----:B------:R1:W3:Y:S03]  /*4fd0*/  SYNCS.PHASECHK.TRANS64.TRYWAIT P0, [R0+URZ+0x88], R3 ;  /* 0x00008803000075a7 */ /* 0x0002e600080011ff */
[----:B---3--:R-:W-:Y:S05]  /*4fe0*/  @!P0 NANOSLEEP.SYNCS 0x989680 ;  /* 0x009896800000895d */ /* 0x008fea0003900000 */
[----:B------:R-:W3:Y:S02]  /*4ff0*/  @!P0 SYNCS.PHASECHK.TRANS64 P0, [R0+URZ+0x88], R3 ;  /* 0x00008803000085a7 */ /* 0x000ee400080010ff */
[----:B--23--:R-:W-:Y:S05]  /*5000*/  @P0 EXIT ;  /* 0x000000000000094d */ /* 0x00cfea0003800000 */
[----:B------:R-:W-:Y:S05]  /*5010*/  BRA `(.L_x_89) ;  /* 0xfffffffc00e87947 */ /* 0x000fea000383ffff */
.L_x_76:
[----:B------:R-:W-:-:S06]  /*5020*/  UISETP.GE.AND UP0, UPT, UR21, 0x4, UPT ;  /* 0x000000041500788c */ /* 0x000fcc000bf06270 */
[----:B------:R-:W-:-:S13]  /*5030*/  PLOP3.LUT P0, PT, PT, PT, UP0, 0x80, 0x8 ;  /* 0x000000000008781c */ /* 0x000fda0003f0f008 */
[----:B------:R-:W-:Y:S05]  /*5040*/  @!P0 EXIT ;  /* 0x000000000000894d */ /* 0x000fea0003800000 */
[----:B------:R-:W1:Y:S08]  /*5050*/  S2UR UR4, SR_CgaCtaId ;  /* 0x00000000000479c3 */ /* 0x000e700000008800 */
[----:B------:R-:W-:Y:S01]  /*5060*/  BAR.SYNC.DEFER_BLOCKING 0x6, 0xa0 ;  /* 0x0182800000007b1d */ /* 0x000fe20000010000 */
[C---:B------:R-:W-:Y:S01]  /*5070*/  IMAD.SHL.U32 R4, R90.reuse, 0x40, RZ ;  /* 0x000000405a047824 */ /* 0x040fe200078e00ff */
[C---:B------:R-:W-:Y:S01]  /*5080*/  R2P PR, R90.reuse, 0x6 ;  /* 0x000000065a007804 */ /* 0x040fe20000000000 */
[C---:B------:R-:W-:Y:S01]  /*5090*/  IMAD.SHL.U32 R0, R90.reuse, 0x8, RZ ;  /* 0x000000085a007824 */ /* 0x040fe200078e00ff */
[----:B------:R-:W-:Y:S01]  /*50a0*/  CS2R R84, SRZ ;  /* 0x0000000000547805 */ /* 0x000fe2000001ff00 */
[----:B------:R-:W-:Y:S01]  /*50b0*/  IMAD.U32 R2, R90, 0x10000, RZ ;  /* 0x000100005a027824 */ /* 0x000fe200078e00ff */
[----:B------:R-:W-:-:S02]  /*50c0*/  UMOV UR44, 0x400 ;  /* 0x00000400002c7882 */ /* 0x000fc40000000000 */
[----:B------:R-:W2:Y:S01]  /*50d0*/  LDC.64 R76, c[0x0][0x8b0] ;  /* 0x00022c00ff4c7b82 */ /* 0x000ea20000000a00 */
[----:B------:R-:W-:Y:S01]  /*50e0*/  LOP3.LUT R5, R4, 0x1c0, RZ, 0xc0, !PT ;  /* 0x000001c004057812 */ /* 0x000fe200078ec0ff */
[----:B------:R-:W-:Y:S01]  /*50f0*/  IMAD.SHL.U32 R73, R90, 0x20, RZ ;  /* 0x000000205a497824 */ /* 0x000fe200078e00ff */
[----:B------:R-:W-:Y:S01]  /*5100*/  LOP3.LUT R4, R4, 0x200, RZ, 0xc0, !PT ;  /* 0x0000020004047812 */ /* 0x000fe200078ec0ff */
[----:B------:R-:W-:Y:S01]  /*5110*/  IMAD.MOV.U32 R88, RZ, RZ, 0x20 ;  /* 0x00000020ff587424 */ /* 0x000fe200078e00ff */
[----:B------:R-:W-:Y:S01]  /*5120*/  LOP3.LUT R0, R5, 0x38, R0, 0xf8, !PT ;  /* 0x0000003805007812 */ /* 0x000fe200078ef800 */
[----:B------:R-:W-:Y:S01]  /*5130*/  IMAD.MOV.U32 R87, RZ, RZ, 0x1 ;  /* 0x00000001ff577424 */ /* 0x000fe200078e00ff */
[----:B------:R-:W-:Y:S01]  /*5140*/  SHF.R.U32.HI R5, RZ, 0x1, R90 ;  /* 0x00000001ff057819 */ /* 0x000fe2000001165a */
[----:B------:R-:W3:Y:S01]  /*5150*/  LDC.64 R74, c[0x0][0x8a8] ;  /* 0x00022a00ff4a7b82 */ /* 0x000ee20000000a00 */
[----:B------:R-:W-:Y:S01]  /*5160*/  LOP3.LUT R2, R2, 0x600000, RZ, 0xc0, !PT ;  /* 0x0060000002027812 */ /* 0x000fe200078ec0ff */
[----:B------:R-:W-:Y:S01]  /*5170*/  IMAD.MOV.U32 R36, RZ, RZ, RZ ;  /* 0x000000ffff247224 */ /* 0x000fe200078e00ff */
[----:B------:R-:W-:Y:S01]  /*5180*/  LOP3.LUT R73, R4, 0xc00, R73, 0xf8, !PT ;  /* 0x00000c0004497812 */ /* 0x000fe200078ef849 */
[----:B------:R-:W-:Y:S01]  /*5190*/  IMAD.MOV.U32 R86, RZ, RZ, RZ ;  /* 0x000000ffff567224 */ /* 0x000fe200078e00ff */
[----:B------:R-:W-:Y:S01]  /*51a0*/  LOP3.LUT R0, R0, 0x8, R5, 0x78, !PT ;  /* 0x0000000800007812 */ /* 0x000fe200078e7805 */
[----:B------:R-:W4:Y:S01]  /*51b0*/  LDCU UR58, c[0x0][0x370] ;  /* 0x00006e00ff3a77ac */ /* 0x000f220008000800 */
[----:B------:R-:W-:-:S02]  /*51c0*/  SEL R89, R88, 0xffffffe0, !P2 ;  /* 0xffffffe058597807 */ /* 0x000fc40005000000 */
[----:B------:R-:W-:Y:S01]  /*51d0*/  LOP3.LUT R73, R73, R0, RZ, 0xfc, !PT ;  /* 0x0000000049497212 */ /* 0x000fe200078efcff */
[----:B-1----:R-:W-:Y:S01]  /*51e0*/  ULEA UR44, UR4, UR44, 0x18 ;  /* 0x0000002c042c7291 */ /* 0x002fe2000f8ec0ff */
[----:B------:R-:W-:Y:S01]  /*51f0*/  LOP3.LUT R90, R90, 0x60, RZ, 0xc0, !PT ;  /* 0x000000605a5a7812 */ /* 0x000fe200078ec0ff */
[----:B------:R-:W1:Y:S01]  /*5200*/  LDCU UR43, c[0x0][0xb0c] ;  /* 0x00016180ff2b77ac */ /* 0x000e620008000800 */
[----:B------:R-:W-:Y:S01]  /*5210*/  SEL R88, R88, 0xffffffe0, !P1 ;  /* 0xffffffe058587807 */ /* 0x000fe20004800000 */
[----:B------:R-:W-:Y:S01]  /*5220*/  UIADD3 UR4, UPT, UPT, UR44, 0x400, URZ ;  /* 0x000004002c047890 */ /* 0x000fe2000fffe0ff */
[----:B------:R-:W1:Y:S04]  /*5230*/  LDCU UR39, c[0x0][0xb30] ;  /* 0x00016600ff2777ac */ /* 0x000e680008000800 */
[----:B------:R-:W4:Y:S01]  /*5240*/  LDS R3, [UR44+0x150] ;  /* 0x0001502cff037984 */ /* 0x000f220008000800 */
[----:B------:R-:W-:Y:S01]  /*5250*/  IMAD.U32 R82, RZ, RZ, UR4 ;  /* 0x00000004ff527e24 */ /* 0x000fe2000f8e00ff */
[----:B------:R-:W1:Y:S01]  /*5260*/  LDCU.64 UR56, c[0x0][0x888] ;  /* 0x00011100ff3877ac */ /* 0x000e620008000a00 */
[----:B------:R-:W1:Y:S01]  /*5270*/  LDCU.64 UR40, c[0x0][0xb28] ;  /* 0x00016500ff2877ac */ /* 0x000e620008000a00 */
[----:B------:R-:W1:Y:S01]  /*5280*/  LDCU.64 UR62, c[0x0][0x890] ;  /* 0x00011200ff3e77ac */ /* 0x000e620008000a00 */
[----:B------:R-:W1:Y:S01]  /*5290*/  LDCU.128 UR52, c[0x0][0xb10] ;  /* 0x00016200ff3477ac */ /* 0x000e620008000c00 */
[----:B------:R-:W1:Y:S01]  /*52a0*/  LDCU UR47, c[0x0][0x374] ;  /* 0x00006e80ff2f77ac */ /* 0x000e620008000800 */
[----:B------:R-:W-:Y:S01]  /*52b0*/  UMOV UR46, URZ ;  /* 0x000000ff002e7c82 */ /* 0x000fe20008000000 */
[----:B------:R-:W-:Y:S01]  /*52c0*/  UMOV UR45, URZ ;  /* 0x000000ff002d7c82 */ /* 0x000fe20008000000 */
[----:B-1234-:R-:W-:-:S07]  /*52d0*/  IMAD.IADD R2, R3, 0x1, R2 ;  /* 0x0000000103027824 */ /* 0x01efce00078e0202 */
.L_x_126:
[C---:B------:R-:W-:Y:S02]  /*52e0*/  LEA R8, R84.reuse, UR44, 0x3 ;  /* 0x0000002c54087c11 */ /* 0x040fe4000f8e18ff */
[----:B------:R-:W-:Y:S02]  /*52f0*/  SHF.L.U32 R3, R85, 0x1f, RZ ;  /* 0x0000001f55037819 */ /* 0x000fe400000006ff */
[----:B------:R-:W-:Y:S02]  /*5300*/  LEA R5, R84, UR44, 0x4 ;  /* 0x0000002c54057c11 */ /* 0x000fe4000f8e20ff */
[----:B-1----:R-:W1:Y:S02]  /*5310*/  SYNCS.PHASECHK.TRANS64.TRYWAIT P0, [R8+URZ+0xa0], R3 ;  /* 0x0000a003080075a7 */ /* 0x002e6400080011ff */
[----:B-1----:R-:W-:Y:S05]  /*5320*/  @!P0 BRA `(.L_x_90) ;  /* 0x0000004000248947 */ /* 0x002fea0003800000 */
.L_x_174:
        /* <DEDUP_REMOVED lines=8> */
[----:B--2---:R-:W-:Y:S11]  /*53b0*/  LOP3.LUT P0, RZ, R6, 0x1, RZ, 0xc0, !PT ;  /* 0x0000000106ff7812 */ /* 0x004ff6000780c0ff */
[----:B------:R-:W-:Y:S02]  /*53c0*/  @!UPT UIADD3 URZ, UPT, UPT, URZ, URZ, URZ ;  /* 0x000000fffffff290 */ /* 0x000fe4000fffe0ff */
[----:B---3--:R-:W-:Y:S01]  /*53d0*/  VOTEU.ANY UP1, P0 ;  /* 0x0000000000ff7886 */ /* 0x008fe20000020100 */
[----:B------:R-:W-:Y:S01]  /*53e0*/  PLOP3.LUT P0, PT, PT, PT, UP1, 0x80, 0x8 ;  /* 0x000000000008781c */ /* 0x000fe20003f0f018 */
[----:B------:R-:W-:Y:S11]  /*53f0*/  UP2UR UR60, UPR, URZ, 0x2 ;  /* 0x00000002ff3c7883 */ /* 0x000ff60008000000 */
[----:B------:R-:W-:Y:S01]  /*5400*/  @!UPT UIADD3 URZ, UPT, UPT, URZ, URZ, URZ ;  /* 0x000000fffffff290 */ /* 0x000fe2000fffe0ff */
[----:B------:R-:W-:Y:S02]  /*5410*/  @P0 SHF.R.U32.HI R0, RZ, 0x10, R5 ;  /* 0x00000010ff000819 */ /* 0x000fe40000011605 */
[----:B-1----:R-:W-:Y:S02]  /*5420*/  @P0 MOV R3, R4 ;  /* 0x0000000400030202 */ /* 0x002fe40000000f00 */
        /* <DEDUP_REMOVED lines=11> */
[----:B------:R-:W2:Y:S01]  /*54e0*/  LDCU UR12, c[0x0][0xb20] ;  /* 0x00016400ff0c77ac */ /* 0x000ea20008000800 */
[----:B------:R-:W-:Y:S02]  /*54f0*/  UIMAD.WIDE.U32 UR4, UR47, UR55, URZ ;  /* 0x000000372f0472a5 */ /* 0x000fe4000f8e00ff */
[----:B------:R-:W-:Y:S02]  /*5500*/  UIMAD.WIDE.U32 UR6, UR58, UR52, URZ ;  /* 0x000000343a0672a5 */ /* 0x000fe4000f8e00ff */
[----:B------:R-:W-:Y:S02]  /*5510*/  UISETP.NE.AND UP0, UPT, UR54, 0x1, UPT ;  /* 0x000000013600788c */ /* 0x000fe4000bf05270 */
[----:B------:R-:W-:Y:S02]  /*5520*/  UIMAD.WIDE.U32 UR8, UR37, UR55, URZ ;  /* 0x00000037250872a5 */ /* 0x000fe4000f8e00ff */
[----:B------:R-:W-:Y:S02]  /*5530*/  UIMAD.WIDE.U32 UR10, UR38, UR52, URZ ;  /* 0x00000034260a72a5 */ /* 0x000fe4000f8e00ff */
[----:B------:R-:W-:Y:S02]  /*5540*/  UISETP.NE.AND UP1, UPT, UR43, 0x1, UPT ;  /* 0x000000012b00788c */ /* 0x000fe4000bf25270 */
[----:B------:R-:W-:Y:S01]  /*5550*/  UISETP.NE.AND UP2, UPT, UR42, 0x1, UPT ;  /* 0x000000012a00788c */ /* 0x000fe2000bf45270 */
[----:B------:R-:W-:Y:S02]  /*5560*/  UMOV UR4, UR5 ;  /* 0x0000000500047c82 */ /* 0x000fe40008000000 */
[----:B--2---:R-:W-:Y:S03]  /*5570*/  USHF.R.U32.HI UR5, URZ, UR12, UR4 ;  /* 0x0000000cff057299 */ /* 0x004fe60008011604 */
[----:B------:R-:W-:Y:S02]  /*5580*/  UMOV UR4, UR7 ;  /* 0x0000000700047c82 */ /* 0x000fe40008000000 */
[----:B------:R-:W-:Y:S02]  /*5590*/  USHF.R.U32.HI UR7, URZ, UR53, UR4 ;  /* 0x00000035ff077299 */ /* 0x000fe40008011604 */
[----:B------:R-:W-:Y:S02]  /*55a0*/  USEL UR4, UR47, UR5, !UP0 ;  /* 0x000000052f047287 */ /* 0x000fe4000c000000 */
[----:B------:R-:W-:Y:S01]  /*55b0*/  USEL UR7, UR58, UR7, !UP1 ;  /* 0x000000073a077287 */ /* 0x000fe2000c800000 */
[----:B------:R-:W-:Y:S01]  /*55c0*/  UMOV UR5, UR9 ;  /* 0x0000000900057c82 */ /* 0x000fe20008000000 */
[----:B------:R-:W-:Y:S02]  /*55d0*/  UIMAD.WIDE.U32 UR8, UR4, UR40, URZ ;  /* 0x00000028040872a5 */ /* 0x000fe4000f8e00ff */
[----:B------:R-:W-:Y:S03]  /*55e0*/  USHF.R.U32.HI UR6, URZ, UR12, UR5 ;  /* 0x0000000cff067299 */ /* 0x000fe60008011605 */
[----:B------:R-:W-:Y:S01]  /*55f0*/  UMOV UR5, UR11 ;  /* 0x0000000b00057c82 */ /* 0x000fe20008000000 */
[----:B------:R-:W-:Y:S02]  /*5600*/  UIMAD.WIDE.U32 UR10, UR7, UR40, URZ ;  /* 0x00000028070a72a5 */ /* 0x000fe4000f8e00ff */
[----:B------:R-:W-:Y:S02]  /*5610*/  USHF.R.U32.HI UR12, URZ, UR53, UR5 ;  /* 0x00000035ff0c7299 */ /* 0x000fe40008011605 */
[----:B------:R-:W-:Y:S01]  /*5620*/  USEL UR6, UR37, UR6, !UP0 ;  /* 0x0000000625067287 */ /* 0x000fe2000c000000 */
[----:B------:R-:W-:Y:S02]  /*5630*/  UMOV UR5, UR9 ;  /* 0x0000000900057c82 */ /* 0x000fe40008000000 */
[----:B------:R-:W-:Y:S01]  /*5640*/  UMOV UR10, UR11 ;  /* 0x0000000b000a7c82 */ /* 0x000fe20008000000 */
[----:B------:R-:W-:Y:S02]  /*5650*/  @UP2 USHF.R.U32.HI UR4, URZ, UR41, UR5 ;  /* 0x00000029ff042299 */ /* 0x000fe40008011605 */
[----:B------:R-:W-:Y:S02]  /*5660*/  @UP2 USHF.R.U32.HI UR7, URZ, UR41, UR10 ;  /* 0x00000029ff072299 */ /* 0x000fe4000801160a */
[----:B------:R-:W-:Y:S02]  /*5670*/  UIMAD UR4, UR42, UR4, URZ ;  /* 0x000000042a0472a4 */ /* 0x000fe4000f8e02ff */
[----:B------:R-:W-:Y:S02]  /*5680*/  UIMAD.WIDE.U32 UR10, UR6, UR40, URZ ;  /* 0x00000028060a72a5 */ /* 0x000fe4000f8e00ff */
[----:B------:R-:W-:Y:S02]  /*5690*/  USEL UR5, UR38, UR12, !UP1 ;  /* 0x0000000c26057287 */ /* 0x000fe4000c800000 */
[----:B------:R-:W-:Y:S02]  /*56a0*/  UIMAD UR8, UR42, UR7, URZ ;  /* 0x000000072a0872a4 */ /* 0x000fe4000f8e02ff */
[----:B------:R-:W-:Y:S03]  /*56b0*/  UISETP.GE.AND UP0, UPT, UR6, UR4, UPT ;  /* 0x000000040600728c */ /* 0x000fe6000bf06270 */
[----:B------:R-:W-:Y:S01]  /*56c0*/  UMOV UR4, UR11 ;  /* 0x0000000b00047c82 */ /* 0x000fe20008000000 */
[----:B------:R-:W-:Y:S02]  /*56d0*/  UISETP.GE.OR UP0, UPT, UR5, UR8, UP0 ;  /* 0x000000080500728c */ /* 0x000fe40008706670 */
[----:B------:R-:W-:Y:S02]  /*56e0*/  USHF.R.U32.HI UR4, URZ, UR41, UR4 ;  /* 0x00000029ff047299 */ /* 0x000fe40008011604 */
[----:B------:R-:W-:Y:S02]  /*56f0*/  UIMAD.WIDE.U32 UR8, UR5, UR40, URZ ;  /* 0x00000028050872a5 */ /* 0x000fe4000f8e00ff */
[----:B------:R-:W-:Y:S02]  /*5700*/  USEL UR11, UR6, UR4, !UP2 ;  /* 0x00000004060b7287 */ /* 0x000fe4000d000000 */
[----:B------:R-:W-:Y:S02]  /*5710*/  UIADD3 UR8, UPT, UPT, -UR5, URZ, URZ ;  /* 0x000000ff05087290 */ /* 0x000fe4000fffe1ff */
[----:B------:R-:W-:Y:S01]  /*5720*/  UIADD3 UR10, UPT, UPT, -UR11, URZ, URZ ;  /* 0x000000ff0b0a7290 */ /* 0x000fe2000fffe1ff */
[----:B------:R-:W-:Y:S01]  /*5730*/  @!UP0 UMOV UR4, UR9 ;  /* 0x0000000900048c82 */ /* 0x000fe20008000000 */
[----:B------:R-:W-:Y:S02]  /*5740*/  UIADD3 UR9, UPT, UPT, -UR6, URZ, URZ ;  /* 0x000000ff06097290 */ /* 0x000fe4000fffe1ff */
[----:B------:R-:W-:Y:S02]  /*5750*/  @!UP0 USHF.R.U32.HI UR4, URZ, UR41, UR4 ;  /* 0x00000029ff048299 */ /* 0x000fe40008011604 */
[----:B------:R-:W-:Y:S02]  /*5760*/  UIMAD UR10, UR42, UR10, UR6 ;  /* 0x0000000a2a0a72a4 */ /* 0x000fe4000f8e0206 */
[----:B------:R-:W-:Y:S04]  /*5770*/  @!UP0 USEL UR4, UR5, UR4, !UP2 ;  /* 0x0000000405048287 */ /* 0x000fe8000d000000 */
[----:B------:R-:W-:Y:S02]  /*5780*/  @!UP0 UIMAD UR10, UR7, UR10, UR4 ;  /* 0x0000000a070a82a4 */ /* 0x000fe4000f8e0204 */
[----:B------:R-:W-:Y:S02]  /*5790*/  @!UP0 UIADD3 UR11, UPT, UPT, UR11, -UR4, URZ ;  /* 0x800000040b0b8290 */ /* 0x000fe4000fffe0ff */
[----:B------:R-:W-:Y:S02]  /*57a0*/  UIMAD UR7, UR43, UR8, UR38 ;  /* 0x000000082b0772a4 */ /* 0x000fe4000f8e0226 */
[----:B------:R-:W-:Y:S02]  /*57b0*/  @!UP0 UIMAD UR6, UR11, UR42, UR5 ;  /* 0x0000002a0b0682a4 */ /* 0x000fe4000f8e0205 */
[----:B------:R-:W-:Y:S01]  /*57c0*/  UIMAD UR4, UR54, UR9, UR37 ;  /* 0x00000009360472a4 */ /* 0x000fe2000f8e0225 */
[----:B------:R-:W-:Y:S02]  /*57d0*/  @!UP0 UMOV UR5, UR10 ;  /* 0x0000000a00058c82 */ /* 0x000fe40008000000 */
[----:B------:R-:W-:Y:S02]  /*57e0*/  UIMAD UR38, UR5, UR43, UR7 ;  /* 0x0000002b052672a4 */ /* 0x000fe4000f8e0207 */
[----:B------:R-:W-:Y:S11]  /*57f0*/  UIMAD UR37, UR6, UR54, UR4 ;  /* 0x00000036062572a4 */ /* 0x000ff6000f8e0204 */
[----:B------:R-:W-:Y:S01]  /*5800*/  @!UPT UIADD3 URZ, UPT, UPT, URZ, URZ, URZ ;  /* 0x000000fffffff290 */ /* 0x000fe2000fffe0ff */
.L_x_91:
[----:B------:R-:W-:Y:S01]  /*5810*/  UISETP.NE.AND UP0, UPT, UR39, 0x1, UPT ;  /* 0x000000012700788c */ /* 0x000fe2000bf05270 */
[----:B------:R-:W-:Y:S01]  /*5820*/  LOP3.LUT P0, RZ, R82, 0x3f0, RZ, 0xc0, !PT ;  /* 0x000003f052ff7812 */ /* 0x000fe2000780c0ff */
[----:B------:R-:W-:Y:S01]  /*5830*/  USHF.L.U32 UR50, UR20, 0x6, URZ ;  /* 0x0000000614327899 */ /* 0x000fe200080006ff */
[----:B------:R-:W-:Y:S01]  /*5840*/  BSSY.RECONVERGENT B6, `(.L_x_92) ;  /* 0x0000034000067945 */ /* 0x000fe20003800200 */
[----:B------:R-:W-:Y:S01]  /*5850*/  UIMAD UR49, UR24, 0xc0, URZ ;  /* 0x000000c0183178a4 */ /* 0x000fe2000f8e02ff */
[----:B------:R-:W-:Y:S06]  /*5860*/  IADD3 R84, PT, PT, R84, 0x1, RZ ;  /* 0x0000000154547810 */ /* 0x000fec0007ffe0ff */
[----:B------:R-:W2:Y:S01]  /*5870*/  @!UP0 LDCU.128 UR12, c[0x0][0xb10] ;  /* 0x00016200ff0c87ac */ /* 0x000ea20008000c00 */
[----:B------:R-:W3:Y:S01]  /*5880*/  @!UP0 LDCU UR5, c[0x0][0xb0c] ;  /* 0x00016180ff0587ac */ /* 0x000ee20008000800 */
[----:B------:R-:W4:Y:S01]  /*5890*/  @!UP0 LDCU UR10, c[0x0][0xb20] ;  /* 0x00016400ff0a87ac */ /* 0x000f220008000800 */
[----:B--2---:R-:W-:Y:S02]  /*58a0*/  UIMAD.WIDE.U32 UR8, UR38, UR12, URZ ;  /* 0x0000000c260872a5 */ /* 0x004fe4000f8e00ff */
[----:B------:R-:W-:Y:S02]  /*58b0*/  UIMAD.WIDE.U32 UR6, UR37, UR15, URZ ;  /* 0x0000000f250672a5 */ /* 0x000fe4000f8e00ff */
[----:B------:R-:W-:Y:S03]  /*58c0*/  @!UP0 UISETP.NE.AND UP1, UPT, UR14, 0x1, UPT ;  /* 0x000000010e00888c */ /* 0x000fe6000bf25270 */
[----:B------:R-:W-:Y:S01]  /*58d0*/  @!UP0 UMOV UR4, UR9 ;  /* 0x0000000900048c82 */ /* 0x000fe20008000000 */
[----:B---3--:R-:W-:Y:S02]  /*58e0*/  @!UP0 UISETP.NE.AND UP2, UPT, UR5, 0x1, UPT ;  /* 0x000000010500888c */ /* 0x008fe4000bf45270 */
[----:B------:R-:W-:Y:S01]  /*58f0*/  @!UP0 USHF.R.U32.HI UR4, URZ, UR13, UR4 ;  /* 0x0000000dff048299 */ /* 0x000fe20008011604 */
[----:B------:R-:W-:Y:S02]  /*5900*/  @!UP0 UMOV UR6, UR7 ;  /* 0x0000000700068c82 */ /* 0x000fe40008000000 */
[----:B----4-:R-:W-:Y:S02]  /*5910*/  @!UP0 USHF.R.U32.HI UR6, URZ, UR10, UR6 ;  /* 0x0000000aff068299 */ /* 0x010fe40008011606 */
[----:B------:R-:W-:Y:S02]  /*5920*/  @!UP0 USEL UR7, UR38, UR4, !UP2 ;  /* 0x0000000426078287 */ /* 0x000fe4000d000000 */
[----:B------:R-:W-:Y:S04]  /*5930*/  @!UP0 USEL UR6, UR37, UR6, !UP1 ;  /* 0x0000000625068287 */ /* 0x000fe8000c800000 */
[----:B------:R-:W-:Y:S02]  /*5940*/  @!UP0 UIADD3 UR4, UPT, UPT, -UR7, UR6, URZ ;  /* 0x0000000607048290 */ /* 0x000fe4000fffe1ff */
[----:B------:R-:W-:Y:S02]  /*5950*/  @!UP0 UIADD3 UR6, UPT, UPT, UR7, -UR6, URZ ;  /* 0x8000000607068290 */ /* 0x000fe4000fffe0ff */
[----:B------:R-:W-:Y:S02]  /*5960*/  @!UP0 UIMAD UR38, UR4, UR5, UR38 ;  /* 0x00000005042682a4 */ /* 0x000fe4000f8e0226 */
[----:B------:R-:W-:Y:S01]  /*5970*/  @!UP0 UIMAD UR37, UR6, UR14, UR37 ;  /* 0x0000000e062582a4 */ /* 0x000fe2000f8e0225 */
[----:B------:R-:W-:Y:S11]  /*5980*/  @!P0 BRA `(.L_x_93) ;  /* 0x00000000007c8947 */ /* 0x000ff60003800000 */
[----:B------:R-:W2:Y:S01]  /*5990*/  LDCU.64 UR8, c[0x4][0x80] ;  /* 0x01001000ff0877ac */ /* 0x000ea20008000a00 */
[----:B------:R-:W-:Y:S01]  /*59a0*/  MOV R16, 0x0 ;  /* 0x0000000000107802 */ /* 0x000fe20000000f00 */
[----:B------:R-:W-:Y:S02]  /*59b0*/  HFMA2 R12, -RZ, RZ, 0, 5.9604644775390625e-08 ;  /* 0x00000001ff0c7431 */ /* 0x000fe400000001ff */
[----:B------:R-:W-:Y:S01]  /*59c0*/  IMAD.MOV.U32 R8, RZ, RZ, 0x70 ;  /* 0x00000070ff087424 */ /* 0x000fe200078e00ff */
[----:B------:R3:W4:Y:S01]  /*59d0*/  LDC.64 R14, c[0x4][R16] ;  /* 0x01000000100e7b82 */ /* 0x0007220000000a00 */
[----:B------:R-:W1:Y:S01]  /*59e0*/  LDCU.64 UR6, c[0x4][0x88] ;  /* 0x01001100ff0677ac */ /* 0x000e620008000a00 */
[----:B------:R-:W-:Y:S01]  /*59f0*/  IMAD.MOV.U32 R13, RZ, RZ, RZ ;  /* 0x000000ffff0d7224 */ /* 0x000fe200078e00ff */
[----:B------:R-:W1:Y:S01]  /*5a00*/  LDCU.64 UR4, c[0x4][0x8] ;  /* 0x01000100ff0477ac */ /* 0x000e620008000a00 */
[----:B--2---:R-:W-:Y:S01]  /*5a10*/  MOV R5, UR9 ;  /* 0x0000000900057c02 */ /* 0x004fe20008000f00 */
[----:B------:R-:W-:Y:S01]  /*5a20*/  IMAD.U32 R4, RZ, RZ, UR8 ;  /* 0x00000008ff047e24 */ /* 0x000fe2000f8e00ff */
[----:B-1----:R-:W-:Y:S01]  /*5a30*/  MOV R7, UR7 ;  /* 0x0000000700077c02 */ /* 0x002fe20008000f00 */
[----:B------:R-:W-:Y:S01]  /*5a40*/  IMAD.U32 R6, RZ, RZ, UR6 ;  /* 0x00000006ff067e24 */ /* 0x000fe2000f8e00ff */
[----:B------:R-:W-:Y:S01]  /*5a50*/  MOV R11, UR5 ;  /* 0x00000005000b7c02 */ /* 0x000fe20008000f00 */
[----:B------:R-:W-:Y:S02]  /*5a60*/  IMAD.U32 R10, RZ, RZ, UR4 ;  /* 0x00000004ff0a7e24 */ /* 0x000fe4000f8e00ff */
[----:B------:R-:W-:Y:S07]  /*5a70*/  LEPC R20, `(.L_x_94) ;  /* 0x000000001014794e */ /* 0x000fee0000000000 */
[----:B---345:R-:W-:Y:S05]  /*5a80*/  CALL.ABS.NOINC R14 ;  /* 0x000000000e007343 */ /* 0x038fea0003c00000 */
.L_x_94:
[----:B------:R-:W1:Y:S01]  /*5a90*/  LDCU.64 UR8, c[0x4][0x80] ;  /* 0x01001000ff0877ac */ /* 0x000e620008000a00 */
[----:B------:R-:W2:Y:S01]  /*5aa0*/  LDC.64 R16, c[0x4][R16] ;  /* 0x0100000010107b82 */ /* 0x000ea20000000a00 */
[----:B------:R-:W-:Y:S02]  /*5ab0*/  HFMA2 R12, -RZ, RZ, 0, 5.9604644775390625e-08 ;  /* 0x00000001ff0c7431 */ /* 0x000fe400000001ff */
[----:B------:R-:W-:Y:S02]  /*5ac0*/  IMAD.MOV.U32 R8, RZ, RZ, 0x70 ;  /* 0x00000070ff087424 */ /* 0x000fe400078e00ff */
[----:B------:R-:W-:Y:S01]  /*5ad0*/  IMAD.MOV.U32 R13, RZ, RZ, RZ ;  /* 0x000000ffff0d7224 */ /* 0x000fe200078e00ff */
[----:B------:R-:W3:Y:S01]  /*5ae0*/  LDCU.64 UR6, c[0x4][0x88] ;  /* 0x01001100ff0677ac */ /* 0x000ee20008000a00 */
[----:B------:R-:W4:Y:S01]  /*5af0*/  LDCU.64 UR4, c[0x4][0x8] ;  /* 0x01000100ff0477ac */ /* 0x000f220008000a00 */
[----:B-1----:R-:W-:Y:S02]  /*5b00*/  MOV R4, UR8 ;  /* 0x0000000800047c02 */ /* 0x002fe40008000f00 */
[----:B------:R-:W-:Y:S02]  /*5b10*/  MOV R5, UR9 ;  /* 0x0000000900057c02 */ /* 0x000fe40008000f00 */
[----:B---3--:R-:W-:Y:S01]  /*5b20*/  MOV R7, UR7 ;  /* 0x0000000700077c02 */ /* 0x008fe20008000f00 */
[----:B------:R-:W-:Y:S01]  /*5b30*/  IMAD.U32 R6, RZ, RZ, UR6 ;  /* 0x00000006ff067e24 */ /* 0x000fe2000f8e00ff */
[----:B----4-:R-:W-:Y:S01]  /*5b40*/  MOV R11, UR5 ;  /* 0x00000005000b7c02 */ /* 0x010fe20008000f00 */
[----:B------:R-:W-:Y:S02]  /*5b50*/  IMAD.U32 R10, RZ, RZ, UR4 ;  /* 0x00000004ff0a7e24 */ /* 0x000fe4000f8e00ff */
[----:B------:R-:W-:Y:S07]  /*5b60*/  LEPC R20, `(.L_x_93) ;  /* 0x000000001014794e */ /* 0x000fee0000000000 */
[----:B--2---:R-:W-:Y:S05]  /*5b70*/  CALL.ABS.NOINC R16 ;  /* 0x0000000010007343 */ /* 0x004fea0003c00000 */
.L_x_93:
[----:B------:R-:W-:Y:S05]  /*5b80*/  BSYNC.RECONVERGENT B6 ;  /* 0x0000000000067941 */ /* 0x000fea0003800200 */
.L_x_92:
[----:B------:R-:W-:Y:S01]  /*5b90*/  R2UR UR4, R81 ;  /* 0x00000000510472ca */ /* 0x000fe200000e0000 */
[----:B------:R-:W-:Y:S01]  /*5ba0*/  UISETP.NE.U32.AND UP0, UPT, UR62, URZ, UPT ;  /* 0x000000ff3e00728c */ /* 0x000fe2000bf05070 */
[----:B------:R-:W-:Y:S02]  /*5bb0*/  ISETP.NE.U32.AND P4, PT, R76, RZ, PT ;  /* 0x000000ff4c00720c */ /* 0x000fe40003f85070 */
[----:B------:R-:W-:Y:S01]  /*5bc0*/  ISETP.NE.U32.AND P2, PT, RZ, UR56, PT ;  /* 0x00000038ff007c0c */ /* 0x000fe2000bf45070 */
[----:B------:R-:W-:Y:S01]  /*5bd0*/  UISETP.NE.AND.EX UP1, UPT, UR63, URZ, UPT, UP0 ;  /* 0x000000ff3f00728c */ /* 0x000fe2000bf25300 */
[----:B------:R-:W-:Y:S01]  /*5be0*/  ISETP.NE.AND.EX P4, PT, R77, RZ, PT, P4 ;  /* 0x000000ff4d00720c */ /* 0x000fe20003f85340 */
[----:B------:R-:W-:Y:S01]  /*5bf0*/  UPLOP3.LUT UP0, UPT, UPT, UPT, UPT, 0x40, 0x4 ;  /* 0x000000000004789c */ /* 0x000fe20003f0e870 */
[----:B------:R-:W-:Y:S05]  /*5c00*/  ISETP.NE.AND.EX P2, PT, RZ, UR57, PT, P2 ;  /* 0x00000039ff007c0c */ /* 0x000fea000bf45320 */
[----:B------:R-:W-:Y:S06]  /*5c10*/  UISETP.NE.AND UP2, UPT, UR4, URZ, UPT ;  /* 0x000000ff0400728c */ /* 0x000fec000bf45270 */
[----:B------:R-:W-:Y:S05]  /*5c20*/  PLOP3.LUT P1, PT, PT, PT, UP2, 0x80, 0x8 ;  /* 0x000000000008781c */ /* 0x000fea0003f2f028 */
[----:B------:R-:W-:Y:S06]  /*5c30*/  @UP2 UPLOP3.LUT UP0, UPT, UPT, UPT, UP1, 0x80, 0x8 ;  /* 0x000000000008289c */ /* 0x000fec0003f0f010 */
[----:B------:R-:W-:Y:S01]  /*5c40*/  PLOP3.LUT P0, PT, PT, PT, UP0, 0x80, 0x8 ;  /* 0x000000000008781c */ /* 0x000fe20003f0f008 */
[----:B------:R-:W-:Y:S01]  /*5c50*/  @!UPT UIADD3 URZ, UPT, UPT, URZ, URZ, URZ ;  /* 0x000000fffffff290 */ /* 0x000fe2000fffe0ff */
[----:B------:R-:W-:Y:S11]  /*5c60*/  BRA.U !UP1, `(.L_x_95) ;  /* 0x00000001093c7547 */ /* 0x000ff6000b800000 */
[----:B------:R-:W-:Y:S01]  /*5c70*/  UISETP.NE.U32.AND UP0, UPT, UR56, URZ, UPT ;  /* 0x000000ff3800728c */ /* 0x000fe2000bf05070 */
[----:B-1----:R-:W-:Y:S01]  /*5c80*/  HFMA2 R0, -RZ, RZ, 0, 5.9604644775390625e-08 ;  /* 0x00000001ff007431 */ /* 0x002fe200000001ff */
[----:B------:R-:W1:Y:S01]  /*5c90*/  LDCU.64 UR8, c[0x0][0x358] ;  /* 0x00006b00ff0877ac */ /* 0x000e620008000a00 */
[----:B------:R-:W-:Y:S01]  /*5ca0*/  IMAD.MOV.U32 R78, RZ, RZ, 0x1 ;  /* 0x00000001ff4e7424 */ /* 0x000fe200078e00ff */
[----:B------:R-:W-:Y:S06]  /*5cb0*/  UISETP.NE.AND.EX UP0, UPT, UR57, URZ, UPT, UP0 ;  /* 0x000000ff3900728c */ /* 0x000fec000bf05300 */
[----:B------:R-:W-:Y:S05]  /*5cc0*/  PLOP3.LUT P3, PT, PT, PT, UP0, 0x80, 0x8 ;  /* 0x000000000008781c */ /* 0x000fea0003f6f008 */
[----:B------:R-:W2:Y:S01]  /*5cd0*/  @UP0 LDCU.64 UR4, c[0x0][0x888] ;  /* 0x00011100ff0407ac */ /* 0x000ea20008000a00 */
[----:B------:R-:W-:Y:S07]  /*5ce0*/  @UP0 UIMAD UR6, UR36, UR62, URZ ;  /* 0x0000003e240602a4 */ /* 0x000fee000f8e02ff */
[----:B------:R-:W-:Y:S01]  /*5cf0*/  @!P3 PRMT R78, R0, 0x7610, R78 ;  /* 0x00007610004eb816 */ /* 0x000fe2000000004e */
[----:B--2---:R-:W-:Y:S06]  /*5d00*/  @UP0 UIMAD.WIDE UR4, UR6, 0x4, UR4 ;  /* 0x00000004060408a5 */ /* 0x004fec000f8e0204 */
[----:B------:R-:W-:Y:S01]  /*5d10*/  IMAD.U32 R4, RZ, RZ, UR4 ;  /* 0x00000004ff047e24 */ /* 0x000fe2000f8e00ff */
[----:B------:R-:W-:Y:S04]  /*5d20*/  MOV R5, UR5 ;  /* 0x0000000500057c02 */ /* 0x000fe80008000f00 */
[----:B------:R-:W2:Y:S01]  /*5d30*/  @!UP0 LDCU UR4, c[0x0][0x880] ;  /* 0x00011000ff0487ac */ /* 0x000ea20008000800 */
[----:B-1---5:R3:W5:Y:S02]  /*5d40*/  @P3 LDG.E R39, desc[UR8][R4.64] ;  /* 0x0000000804273981 */ /* 0x022764000c1e1900 */
[----:B--23--:R-:W-:Y:S02]  /*5d50*/  @!P3 IMAD.U32 R39, RZ, RZ, UR4 ;  /* 0x00000004ff27be24 */ /* 0x00cfe4000f8e00ff */
.L_x_95:
[----:B------:R-:W-:Y:S05]  /*5d60*/  @!P4 BRA `(.L_x_96) ;  /* 0x000000000024c947 */ /* 0x000fea0003800000 */
[----:B------:R-:W-:Y:S01]  /*5d70*/  ISETP.NE.U32.AND P3, PT, R74, RZ, PT ;  /* 0x000000ff4a00720c */ /* 0x000fe20003f65070 */
[----:B------:R-:W2:Y:S03]  /*5d80*/  LDCU.64 UR4, c[0x0][0x358] ;  /* 0x00006b00ff0477ac */ /* 0x000ea60008000a00 */
[----:B------:R-:W-:Y:S11]  /*5d90*/  ISETP.NE.AND.EX P3, PT, R75, RZ, PT, P3 ;  /* 0x000000ff4b00720c */ /* 0x000ff60003f65330 */
[----:B------:R-:W-:Y:S02]  /*5da0*/  @!UPT UIADD3 URZ, UPT, UPT, URZ, URZ, URZ ;  /* 0x000000fffffff290 */ /* 0x000fe4000fffe0ff */
[----:B------:R-:W3:Y:S01]  /*5db0*/  @P3 LDC.64 R4, c[0x0][0x8a8] ;  /* 0x00022a00ff043b82 */ /* 0x000ee20000000a00 */
[----:B-1----:R-:W-:Y:S04]  /*5dc0*/  @P3 IMAD R0, R76, UR36, RZ ;  /* 0x000000244c003c24 */ /* 0x002fe8000f8e02ff */
[----:B---3--:R-:W-:Y:S05]  /*5dd0*/  @P3 IMAD.WIDE R4, R0, 0x4, R4 ;  /* 0x0000000400043825 */ /* 0x008fea00078e0204 */
[----:B--2--5:R2:W5:Y:S02]  /*5de0*/  @P3 LDG.E R37, desc[UR4][R4.64] ;  /* 0x0000000404253981 */ /* 0x024564000c1e1900 */
[----:B--2---:R-:W3:Y:S02]  /*5df0*/  @!P3 LDC R37, c[0x0][0x8a0] ;  /* 0x00022800ff25bb82 */ /* 0x004ee40000000800 */
.L_x_96:
[----:B-----5:R-:W-:Y:S01]  /*5e00*/  FSETP.NEU.AND P3, PT, R39, RZ, PT ;  /* 0x000000ff2700720b */ /* 0x020fe20003f6d000 */
[----:B------:R-:W-:Y:S01]  /*5e10*/  IMAD.SHL.U32 R101, R73, 0x2, RZ ;  /* 0x0000000249657824 */ /* 0x000fe200078e00ff */
[----:B------:R-:W-:Y:S01]  /*5e20*/  SEL R9, RZ, 0xffffffff, P2 ;  /* 0xffffffffff097807 */ /* 0x000fe20001000000 */
[----:B------:R-:W-:Y:S01]  /*5e30*/  BSSY B1, `(.L_x_97) ;  /* 0x0000043000017945 */ /* 0x000fe20003800000 */
[----:B------:R-:W-:Y:S01]  /*5e40*/  @P1 LOP3.LUT P2, RZ, R78, 0xff, RZ, 0xc0, !PT ;  /* 0x000000ff4eff1812 */ /* 0x000fe2000784c0ff */
[----:B------:R-:W-:Y:S01]  /*5e50*/  VIADD R93, R101, UR44 ;  /* 0x0000002c655d7c36 */ /* 0x000fe20008000000 */
[----:B------:R-:W-:Y:S01]  /*5e60*/  @P1 SEL R4, RZ, 0xffffffff, P3 ;  /* 0xffffffffff041807 */ /* 0x000fe20001800000 */
[----:B------:R-:W-:Y:S01]  /*5e70*/  IMAD.MOV.U32 R102, RZ, RZ, 0x1 ;  /* 0x00000001ff667424 */ /* 0x000fe200078e00ff */
[----:B------:R-:W-:Y:S01]  /*5e80*/  LOP3.LUT R87, R87, 0x1, RZ, 0x3c, !PT ;  /* 0x0000000157577812 */ /* 0x000fe200078e3cff */
[----:B------:R-:W-:Y:S01]  /*5e90*/  IMAD.MOV.U32 R72, RZ, RZ, RZ ;  /* 0x000000ffff487224 */ /* 0x000fe200078e00ff */
[----:B------:R-:W-:Y:S02]  /*5ea0*/  @P0 SEL R4, R9, R4, !P2 ;  /* 0x0000000409040207 */ /* 0x000fe40005000000 */
[----:B------:R-:W-:Y:S02]  /*5eb0*/  CS2R R70, SRZ ;  /* 0x0000000000467805 */ /* 0x000fe4000001ff00 */
[----:B------:R-:W-:Y:S02]  /*5ec0*/  LEA R95, R36, UR44, 0x3 ;  /* 0x0000002c245f7c11 */ /* 0x000fe4000f8e18ff */
[----:B------:R-:W-:Y:S02]  /*5ed0*/  CS2R R68, SRZ ;  /* 0x0000000000447805 */ /* 0x000fe4000001ff00 */
[----:B------:R-:W-:Y:S02]  /*5ee0*/  @P1 LOP3.LUT R4, R4, 0x1, RZ, 0xc0, !PT ;  /* 0x0000000104041812 */ /* 0x000fe400078ec0ff */
[----:B------:R-:W-:Y:S02]  /*5ef0*/  CS2R R62, SRZ ;  /* 0x00000000003e7805 */ /* 0x000fe4000001ff00 */
[----:B-1----:R-:W-:Y:S02]  /*5f00*/  SHF.L.U32 R0, R86, 0x1f, RZ ;  /* 0x0000001f56007819 */ /* 0x002fe400000006ff */
[----:B------:R-:W-:Y:S02]  /*5f10*/  CS2R R60, SRZ ;  /* 0x00000000003c7805 */ /* 0x000fe4000001ff00 */
[----:B------:R-:W-:Y:S02]  /*5f20*/  ISETP.NE.U32.OR P6, PT, R4, 0x1, !P1 ;  /* 0x000000010400780c */ /* 0x000fe40004fc5470 */
[----:B------:R-:W-:Y:S02]  /*5f30*/  CS2R R54, SRZ ;  /* 0x0000000000367805 */ /* 0x000fe4000001ff00 */
[----:B------:R-:W-:Y:S02]  /*5f40*/  PLOP3.LUT P2, PT, PT, PT, UP1, 0x80, 0x8 ;  /* 0x000000000008781c */ /* 0x000fe40003f4f018 */
[----:B------:R-:W-:Y:S02]  /*5f50*/  CS2R R52, SRZ ;  /* 0x0000000000347805 */ /* 0x000fe4000001ff00 */
[----:B------:R-:W-:Y:S02]  /*5f60*/  LOP3.LUT P4, R83, R78, 0xff, RZ, 0xc0, !PT ;  /* 0x000000ff4e537812 */ /* 0x000fe4000788c0ff */
[----:B------:R-:W-:Y:S02]  /*5f70*/  CS2R R50, SRZ ;  /* 0x0000000000327805 */ /* 0x000fe4000001ff00 */
[----:B------:R-:W-:Y:S02]  /*5f80*/  SEL R4, RZ, 0xffffffff, P3 ;  /* 0xffffffffff047807 */ /* 0x000fe40001800000 */
[----:B------:R-:W-:Y:S02]  /*5f90*/  CS2R R48, SRZ ;  /* 0x0000000000307805 */ /* 0x000fe4000001ff00 */
[----:B------:R-:W-:Y:S01]  /*5fa0*/  LEA.HI R5, R36, R36, RZ, 0x1 ;  /* 0x0000002424057211 */ /* 0x000fe200078f08ff */
[----:B------:R-:W-:Y:S01]  /*5fb0*/  VIADD R94, R93, 0x400 ;  /* 0x000004005d5e7836 */ /* 0x000fe20000000000 */
[----:B------:R-:W-:Y:S01]  /*5fc0*/  P2R R91, PR, RZ, 0x40 ;  /* 0x00000040ff5b7803 */ /* 0x000fe20000000000 */
[----:B------:R-:W-:Y:S01]  /*5fd0*/  IMAD.IADD R92, R88, 0x1, R93 ;  /* 0x00000001585c7824 */ /* 0x000fe200078e025d */
[----:B------:R-:W-:Y:S02]  /*5fe0*/  SHF.R.U32.HI R7, RZ, 0x1, R5 ;  /* 0x00000001ff077819 */ /* 0x000fe40000011605 */
[----:B------:R-:W-:Y:S02]  /*5ff0*/  @P6 SHF.L.U32 R6, R87, 0x1f, RZ ;  /* 0x0000001f57066819 */ /* 0x000fe400000006ff */
[----:B------:R-:W-:Y:S01]  /*6000*/  @P2 SEL R4, R9, R4, !P4 ;  /* 0x0000000409042207 */ /* 0x000fe20006000000 */
[----:B------:R-:W-:Y:S01]  /*6010*/  IMAD R3, R7, 0xc0, R2 ;  /* 0x000000c007037824 */ /* 0x000fe200078e0202 */
[----:B------:R-:W1:Y:S01]  /*6020*/  @P6 SYNCS.PHASECHK.TRANS64.TRYWAIT P1, [UR44+0x60], R6 ;  /* 0x00006006ff0065a7 */ /* 0x000e62000802112c */
[----:B------:R-:W-:Y:S02]  /*6030*/  LOP3.LUT R5, R5, 0xffe, RZ, 0xc0, !PT ;  /* 0x00000ffe05057812 */ /* 0x000fe400078ec0ff */
[----:B------:R-:W-:Y:S03]  /*6040*/  LOP3.LUT R4, R4, 0x1, RZ, 0xc0, !PT ;  /* 0x0000000104047812 */ /* 0x000fe600078ec0ff */
[----:B------:R-:W-:Y:S01]  /*6050*/  IMAD.IADD R38, R36, 0x1, -R5 ;  /* 0x0000000124267824 */ /* 0x000fe200078e0a05 */
[----:B------:R-:W-:Y:S03]  /*6060*/  ISETP.NE.U32.AND P5, PT, R4, 0x1, PT ;  /* 0x000000010400780c */ /* 0x000fe60003fa5070 */
[----:B------:R-:W-:Y:S01]  /*6070*/  IMAD R38, R38, 0x100000, R3 ;  /* 0x0010000026267824 */ /* 0x000fe200078e0203 */
[----:B------:R-:W-:Y:S01]  /*6080*/  P2R R103, PR, RZ, 0x20 ;  /* 0x00000020ff677803 */ /* 0x000fe20000000000 */
[----:B------:R2:W4:Y:S01]  /*6090*/  SYNCS.PHASECHK.TRANS64.TRYWAIT P0, [R95+URZ+0xc0], R0 ;  /* 0x0000c0005f0075a7 */ /* 0x00052200080011ff */
[----:B-1----:R-:W-:Y:S01]  /*60a0*/  @P6 SEL R102, RZ, 0x1, !P1 ;  /* 0x00000001ff666807 */ /* 0x002fe20004800000 */
[----:B--2---:R-:W-:Y:S06]  /*60b0*/  @!P6 BRA `(.L_x_98) ;  /* 0x000000000068e947 */ /* 0x004fec0003800000 */
[C---:B------:R-:W-:Y:S01]  /*60c0*/  @P5 IMAD R3, R89.reuse, 0x2, R94 ;  /* 0x0000000259035824 */ /* 0x040fe200078e025e */
[----:B------:R-:W-:Y:S01]  /*60d0*/  ISETP.NE.AND P1, PT, R102, RZ, PT ;  /* 0x000000ff6600720c */ /* 0x000fe20003f25270 */
[----:B------:R-:W-:Y:S01]  /*60e0*/  @P5 IMAD R5, R89, 0x2, R93 ;  /* 0x0000000259055824 */ /* 0x000fe200078e025d */
[----:B------:R-:W-:Y:S01]  /*60f0*/  BSSY B0, `(.L_x_99) ;  /* 0x000000e000007945 */ /* 0x000fe20003800000 */
[----:B------:R-:W-:Y:S01]  /*6100*/  IMAD.MOV.U32 R70, RZ, RZ, RZ ;  /* 0x000000ffff467224 */ /* 0x000fe200078e00ff */
[----:B------:R-:W-:Y:S01]  /*6110*/  CS2R R62, SRZ ;  /* 0x00000000003e7805 */ /* 0x000fe2000001ff00 */
[----:B------:R-:W-:Y:S01]  /*6120*/  @P5 IMAD.IADD R6, R88, 0x1, R3 ;  /* 0x0000000158065824 */ /* 0x000fe200078e0203 */
[----:B------:R-:W-:Y:S02]  /*6130*/  CS2R R60, SRZ ;  /* 0x00000000003c7805 */ /* 0x000fe4000001ff00 */
[----:B------:R-:W-:Y:S02]  /*6140*/  CS2R R68, SRZ ;  /* 0x0000000000447805 */ /* 0x000fe4000001ff00 */
[----:B------:R-:W-:Y:S02]  /*6150*/  CS2R R50, SRZ ;  /* 0x0000000000327805 */ /* 0x000fe4000001ff00 */
[----:B------:R-:W-:Y:S02]  /*6160*/  CS2R R48, SRZ ;  /* 0x0000000000307805 */ /* 0x000fe4000001ff00 */
[----:B------:R-:W-:Y:S02]  /*6170*/  CS2R R54, SRZ ;  /* 0x0000000000367805 */ /* 0x000fe4000001ff00 */
[----:B------:R-:W-:Y:S01]  /*6180*/  CS2R R52, SRZ ;  /* 0x0000000000347805 */ /* 0x000fe2000001ff00 */
[----:B------:R-:W-:Y:S06]  /*6190*/  @P1 BRA `(.L_x_100) ;  /* 0x00000000000c1947 */ /* 0x000fec0003800000 */
[----:B------:R-:W-:Y:S04]  /*61a0*/  SHF.L.U32 R4, R87, 0x1f, RZ ;  /* 0x0000001f57047819 */ /* 0x000fe800000006ff */
[----:B------:R-:W1:Y:S02]  /*61b0*/  SYNCS.PHASECHK.TRANS64.TRYWAIT P1, [UR44+0x60], R4 ;  /* 0x00006004ff0075a7 */ /* 0x000e64000802112c */
[----:B-1----:R-:W-:Y:S05]  /*61c0*/  @!P1 BRA `(.L_x_101) ;  /* 0x0000003000909947 */ /* 0x002fea0003800000 */
.L_x_100:
[----:B------:R-:W-:Y:S05]  /*61d0*/  BSYNC B0 ;  /* 0x0000000000007941 */ /* 0x000fea0003800000 */
.L_x_99:
[----:B------:R-:W-:Y:S01]  /*61e0*/  ISETP.NE.AND P1, PT, R103, RZ, PT ;  /* 0x000000ff6700720c */ /* 0x000fe20003f25270 */
[----:B------:R-:W-:Y:S11]  /*61f0*/  HFMA2 R72, -RZ, RZ, 0, 5.9604644775390625e-08 ;  /* 0x00000001ff487431 */ /* 0x000ff600000001ff */
[----:B------:R-:W-:Y:S01]  /*6200*/  @!UPT UIADD3 URZ, UPT, UPT, URZ, URZ, URZ ;  /* 0x000000fffffff290 */ /* 0x000fe2000fffe0ff */
[----:B------:R-:W-:Y:S05]  /*6210*/  @P1 WARPSYNC.ALL ;  /* 0x0000000000001948 */ /* 0x000fea0003800000 */
[----:B------:R2:W1:Y:S04]  /*6220*/  @P1 LDSM.16.M88.4 R60, [R5+0x400] ;  /* 0x00040000053c183b */ /* 0x0004680000000200 */
[----:B------:R2:W1:Y:S04]  /*6230*/  @P1 LDSM.16.M88.4 R68, [R6] ;  /* 0x000000000644183b */ /* 0x0004680000000200 */
[----:B------:R2:W1:Y:S04]  /*6240*/  @P1 LDSM.16.M88.4 R48, [R101+UR44+0x400] ;  /* 0x0004002c6530183b */ /* 0x0004680008000200 */
[----:B------:R2:W1:Y:S02]  /*6250*/  @P1 LDSM.16.M88.4 R52, [R92+0x400] ;  /* 0x000400005c34183b */ /* 0x0004640000000200 */
.L_x_98:
[----:B------:R-:W-:Y:S05]  /*6260*/  BSYNC B1 ;  /* 0x0000000000017941 */ /* 0x000fea0003800000 */
.L_x_97:
[----:B-1----:R-:W-:Y:S04]  /*6270*/  SHF.R.U32.HI R4, RZ, 0x15, R38 ;  /* 0x00000015ff047819 */ /* 0x002fe80000011626 */
[----:B------:R-:W-:Y:S01]  /*6280*/  LOP3.LUT P1, RZ, R4, 0x3, R79, 0x48, !PT ;  /* 0x0000000304ff7812 */ /* 0x000fe2000782484f */
[----:B------:R-:W-:Y:S01]  /*6290*/  @!UPT UIADD3 URZ, UPT, UPT, URZ, URZ, URZ ;  /* 0x000000fffffff290 */ /* 0x000fe2000fffe0ff */
[----:B----4-:R-:W-:Y:S11]  /*62a0*/  @P0 BRA `(.L_x_102) ;  /* 0x0000000000080947 */ /* 0x010ff60003800000 */
[----:B------:R-:W1:Y:S02]  /*62b0*/  SYNCS.PHASECHK.TRANS64.TRYWAIT P0, [R95+URZ+0xc0], R0 ;  /* 0x0000c0005f0075a7 */ /* 0x000e6400080011ff */
[----:B-1----:R-:W-:Y:S05]  /*62c0*/  @!P0 BRA `(.L_x_103) ;  /* 0x0000003000688947 */ /* 0x002fea0003800000 */
.L_x_102:
[----:B------:R-:W-:Y:S05]  /*62d0*/  @!P1 BRA `(.L_x_104) ;  /* 0x0000000000409947 */ /* 0x000fea0003800000 */
[----:B------:R-:W2:Y:S01]  /*62e0*/  LDCU.64 UR8, c[0x4][0x70] ;  /* 0x01000e00ff0877ac */ /* 0x000ea20008000a00 */
[----:B------:R-:W-:Y:S01]  /*62f0*/  MOV R15, 0x0 ;  /* 0x00000000000f7802 */ /* 0x000fe20000000f00 */
[----:B------:R-:W-:Y:S02]  /*6300*/  HFMA2 R12, -RZ, RZ, 0, 5.9604644775390625e-08 ;  /* 0x00000001ff0c7431 */ /* 0x000fe400000001ff */
[----:B------:R-:W-:Y:S02]  /*6310*/  IMAD.MOV.U32 R8, RZ, RZ, 0x192 ;  /* 0x00000192ff087424 */ /* 0x000fe400078e00ff */
[----:B------:R-:W-:Y:S01]  /*6320*/  IMAD.MOV.U32 R13, RZ, RZ, RZ ;  /* 0x000000ffff0d7224 */ /* 0x000fe200078e00ff */
[----:B------:R-:W4:Y:S01]  /*6330*/  LDCU.64 UR6, c[0x4][0x78] ;  /* 0x01000f00ff0677ac */ /* 0x000f220008000a00 */
[----:B------:R-:W1:Y:S01]  /*6340*/  LDC.64 R14, c[0x4][R15] ;  /* 0x010000000f0e7b82 */ /* 0x000e620000000a00 */
[----:B------:R-:W5:Y:S01]  /*6350*/  LDCU.64 UR4, c[0x4][0x10] ;  /* 0x01000200ff0477ac */ /* 0x000f620008000a00 */
[----:B--2---:R-:W-:Y:S01]  /*6360*/  MOV R5, UR9 ;  /* 0x0000000900057c02 */ /* 0x004fe20008000f00 */
[----:B------:R-:W-:Y:S01]  /*6370*/  IMAD.U32 R4, RZ, RZ, UR8 ;  /* 0x00000008ff047e24 */ /* 0x000fe2000f8e00ff */
[----:B----4-:R-:W-:Y:S01]  /*6380*/  MOV R7, UR7 ;  /* 0x0000000700077c02 */ /* 0x010fe20008000f00 */
[----:B------:R-:W-:Y:S01]  /*6390*/  IMAD.U32 R6, RZ, RZ, UR6 ;  /* 0x00000006ff067e24 */ /* 0x000fe2000f8e00ff */
[----:B-----5:R-:W-:Y:S01]  /*63a0*/  MOV R11, UR5 ;  /* 0x00000005000b7c02 */ /* 0x020fe20008000f00 */
[----:B------:R-:W-:Y:S02]  /*63b0*/  IMAD.U32 R10, RZ, RZ, UR4 ;  /* 0x00000004ff0a7e24 */ /* 0x000fe4000f8e00ff */
[----:B------:R-:W-:Y:S07]  /*63c0*/  LEPC R20, `(.L_x_104) ;  /* 0x000000001014794e */ /* 0x000fee0000000000 */
[----:B-1-3--:R-:W-:Y:S05]  /*63d0*/  CALL.ABS.NOINC R14 ;  /* 0x000000000e007343 */ /* 0x00afea0003c00000 */
.L_x_104:
[----:B------:R-:W-:Y:S01]  /*63e0*/  SHF.L.U32 R40, R48, 0x10, RZ ;  /* 0x0000001030287819 */ /* 0x000fe200000006ff */
[----:B------:R-:W-:Y:S05]  /*63f0*/  WARPSYNC.ALL ;  /* 0x0000000000007948 */ /* 0x000fea0003800000 */
[----:B------:R-:W-:Y:S01]  /*6400*/  R2UR UR4, R38 ;  /* 0x00000000260472ca */ /* 0x000fe200000e0000 */
[----:B------:R-:W-:Y:S01]  /*6410*/  BSSY.RECONVERGENT B0, `(.L_x_105) ;  /* 0x000008b000007945 */ /* 0x000fe20003800200 */
[----:B------:R-:W-:Y:S02]  /*6420*/  LOP3.LUT R42, R48, 0xffff0000, RZ, 0xc0, !PT ;  /* 0xffff0000302a7812 */ /* 0x000fe400078ec0ff */
[----:B------:R-:W-:Y:S02]  /*6430*/  SHF.L.U32 R41, R49, 0x10, RZ ;  /* 0x0000001031297819 */ /* 0x000fe400000006ff */
[----:B------:R-:W-:Y:S02]  /*6440*/  SHF.L.U32 R43, R51, 0x10, RZ ;  /* 0x00000010332b7819 */ /* 0x000fe400000006ff */
[----:B------:R-:W-:Y:S02]  /*6450*/  SHF.L.U32 R108, R89, 0x1, RZ ;  /* 0x00000001596c7819 */ /* 0x000fe400000006ff */
[----:B------:R-:W-:Y:S02]  /*6460*/  ISETP.NE.AND P0, PT, R90, RZ, PT ;  /* 0x000000ff5a00720c */ /* 0x000fe40003f05270 */
[----:B------:R-:W-:Y:S01]  /*6470*/  IADD3 R94, PT, PT, R94, R108, RZ ;  /* 0x0000006c5e5e7210 */ /* 0x000fe20007ffe0ff */
[----:B--2---:R-:W1:Y:S03]  /*6480*/  LDTM.16dp256bit.x8 R4, tmem[UR4] ;  /* 0x00000004000479ee */ /* 0x004e6600081a0000 */
[----:B------:R-:W-:Y:S01]  /*6490*/  IADD3 R100, PT, PT, R88, R94, RZ ;  /* 0x0000005e58647210 */ /* 0x000fe20007ffe0ff */
[C---:B-1-3--:R-:W-:Y:S01]  /*64a0*/  FMUL R0, R37.reuse, R4 ;  /* 0x0000000425007220 */ /* 0x04afe20000400000 */
[C---:B------:R-:W-:Y:S01]  /*64b0*/  FMUL R3, R37.reuse, R5 ;  /* 0x0000000525037220 */ /* 0x040fe20000400000 */
[C---:B------:R-:W-:Y:S01]  /*64c0*/  FMUL R6, R37.reuse, R6 ;  /* 0x0000000625067220 */ /* 0x040fe20000400000 */
[----:B------:R-:W-:Y:S01]  /*64d0*/  FMUL R7, R37, R7 ;  /* 0x0000000725077220 */ /* 0x000fe20000400000 */
[----:B------:R-:W-:Y:S01]  /*64e0*/  FFMA R0, R39, R40, R0 ;  /* 0x0000002827007223 */ /* 0x000fe20000000000 */
[----:B------:R-:W-:Y:S01]  /*64f0*/  LOP3.LUT R40, R49, 0xffff0000, RZ, 0xc0, !PT ;  /* 0xffff000031287812 */ /* 0x000fe200078ec0ff */
[C---:B------:R-:W-:Y:S01]  /*6500*/  FFMA R3, R39.reuse, R42, R3 ;  /* 0x0000002a27037223 */ /* 0x040fe20000000003 */
[C---:B------:R-:W-:Y:S01]  /*6510*/  LOP3.LUT R42, R50.reuse, 0xffff0000, RZ, 0xc0, !PT ;  /* 0xffff0000322a7812 */ /* 0x040fe200078ec0ff */
[----:B------:R-:W-:Y:S01]  /*6520*/  FFMA R6, R39, R41, R6 ;  /* 0x0000002927067223 */ /* 0x000fe20000000006 */
[----:B------:R-:W-:Y:S01]  /*6530*/  SHF.L.U32 R41, R50, 0x10, RZ ;  /* 0x0000001032297819 */ /* 0x000fe200000006ff */
[----:B------:R-:W-:Y:S01]  /*6540*/  FMUL R4, R37, R8 ;  /* 0x0000000825047220 */ /* 0x000fe20000400000 */
[----:B------:R-:W-:Y:S01]  /*6550*/  F2FP.BF16.F32.PACK_AB R44, R3, R0 ;  /* 0x00000000032c723e */ /* 0x000fe200000010ff */
[----:B------:R-:W-:Y:S01]  /*6560*/  FFMA R7, R39, R40, R7 ;  /* 0x0000002827077223 */ /* 0x000fe20000000007 */
[----:B------:R-:W-:Y:S01]  /*6570*/  LOP3.LUT R40, R51, 0xffff0000, RZ, 0xc0, !PT ;  /* 0xffff000033287812 */ /* 0x000fe200078ec0ff */
[C---:B------:R-:W-:Y:S01]  /*6580*/  FMUL R5, R37.reuse, R9 ;  /* 0x0000000925057220 */ /* 0x040fe20000400000 */
[C---:B------:R-:W-:Y:S01]  /*6590*/  FMUL R10, R37.reuse, R10 ;  /* 0x0000000a250a7220 */ /* 0x040fe20000400000 */
[----:B------:R-:W-:Y:S01]  /*65a0*/  FMUL R11, R37, R11 ;  /* 0x0000000b250b7220 */ /* 0x000fe20000400000 */
[----:B------:R-:W-:Y:S01]  /*65b0*/  F2FP.BF16.F32.PACK_AB R45, R7, R6 ;  /* 0x00000006072d723e */ /* 0x000fe200000010ff */
[C---:B------:R-:W-:Y:S01]  /*65c0*/  FFMA R4, R39.reuse, R41, R4 ;  /* 0x0000002927047223 */ /* 0x040fe20000000004 */
[C---:B------:R-:W-:Y:S01]  /*65d0*/  SHF.L.U32 R41, R52.reuse, 0x10, RZ ;  /* 0x0000001034297819 */ /* 0x040fe200000006ff */
[----:B------:R-:W-:Y:S01]  /*65e0*/  FFMA R5, R39, R42, R5 ;  /* 0x0000002a27057223 */ /* 0x000fe20000000005 */
[----:B------:R-:W-:Y:S01]  /*65f0*/  LOP3.LUT R42, R53, 0xffff0000, RZ, 0xc0, !PT ;  /* 0xffff0000352a7812 */ /* 0x000fe200078ec0ff */
[----:B------:R-:W-:Y:S01]  /*6600*/  FFMA R10, R39, R43, R10 ;  /* 0x0000002b270a7223 */ /* 0x000fe2000000000a */
[----:B------:R-:W-:Y:S01]  /*6610*/  SHF.L.U32 R43, R53, 0x10, RZ ;  /* 0x00000010352b7819 */ /* 0x000fe200000006ff */
[----:B------:R-:W-:Y:S01]  /*6620*/  FFMA R11, R39, R40, R11 ;  /* 0x00000028270b7223 */ /* 0x000fe2000000000b */
[----:B------:R-:W-:Y:S01]  /*6630*/  LOP3.LUT R40, R52, 0xffff0000, RZ, 0xc0, !PT ;  /* 0xffff000034287812 */ /* 0x000fe200078ec0ff */
[----:B------:R-:W-:Y:S01]  /*6640*/  FMUL R8, R37, R12 ;  /* 0x0000000c25087220 */ /* 0x000fe20000400000 */
[----:B------:R-:W-:Y:S01]  /*6650*/  F2FP.BF16.F32.PACK_AB R46, R5, R4 ;  /* 0x00000004052e723e */ /* 0x000fe200000010ff */
[----:B------:R-:W-:Y:S01]  /*6660*/  FMUL R9, R37, R13 ;  /* 0x0000000d25097220 */ /* 0x000fe20000400000 */
[----:B------:R-:W-:Y:S01]  /*6670*/  F2FP.BF16.F32.PACK_AB R47, R11, R10 ;  /* 0x0000000a0b2f723e */ /* 0x000fe200000010ff */
[C---:B------:R-:W-:Y:S01]  /*6680*/  FMUL R14, R37.reuse, R14 ;  /* 0x0000000e250e7220 */ /* 0x040fe20000400000 */
[----:B------:R-:W-:Y:S01]  /*6690*/  FMUL R15, R37, R15 ;  /* 0x0000000f250f7220 */ /* 0x000fe20000400000 */
[----:B------:R-:W-:Y:S01]  /*66a0*/  FFMA R8, R39, R41, R8 ;  /* 0x0000002927087223 */ /* 0x000fe20000000008 */
[----:B------:R-:W-:Y:S01]  /*66b0*/  SHF.L.U32 R41, R55, 0x10, RZ ;  /* 0x0000001037297819 */ /* 0x000fe200000006ff */
[C---:B------:R-:W-:Y:S01]  /*66c0*/  FFMA R9, R39.reuse, R40, R9 ;  /* 0x0000002827097223 */ /* 0x040fe20000000009 */
[C---:B------:R-:W-:Y:S01]  /*66d0*/  SHF.L.U32 R40, R54.reuse, 0x10, RZ ;  /* 0x0000001036287819 */ /* 0x040fe200000006ff */
        /* <DEDUP_REMOVED lines=8> */
[----:B------:R-:W-:Y:S01]  /*6760*/  FMUL R18, R37, R18 ;  /* 0x0000001225127220 */ /* 0x000fe20000400000 */
[----:B------:R-:W-:Y:S01]  /*6770*/  FFMA R12, R39, R40, R12 ;  /* 0x00000028270c7223 */ /* 0x000fe2000000000c */
[----:B------:R-:W-:Y:S01]  /*6780*/  LOP3.LUT R40, R55, 0xffff0000, RZ, 0xc0, !PT ;  /* 0xffff000037287812 */ /* 0x000fe200078ec0ff */
[----:B------:R-:W-:Y:S01]  /*6790*/  FFMA R13, R39, R42, R13 ;  /* 0x0000002a270d7223 */ /* 0x000fe2000000000d */
[C---:B------:R-:W-:Y:S01]  /*67a0*/  LOP3.LUT R42, R60.reuse, 0xffff0000, RZ, 0xc0, !PT ;  /* 0xffff00003c2a7812 */ /* 0x040fe200078ec0ff */
[----:B------:R-:W-:Y:S01]  /*67b0*/  FMUL R19, R37, R19 ;  /* 0x0000001325137220 */ /* 0x000fe20000400000 */
        /* <DEDUP_REMOVED lines=22> */
[----:B------:R1:W-:Y:S01]  /*6920*/  STSM.16.M88.4 [R93+0x400], R44 ;  /* 0x0004002c5d007844 */ /* 0x0003e20000000200 */
[C---:B------:R-:W-:Y:S01]  /*6930*/  FMUL R26, R37.reuse, R26 ;  /* 0x0000001a251a7220 */ /* 0x040fe20000400000 */
[----:B------:R-:W-:Y:S01]  /*6940*/  FMUL R27, R37, R27 ;  /* 0x0000001b251b7220 */ /* 0x000fe20000400000 */
[----:B------:R-:W-:Y:S01]  /*6950*/  FFMA R20, R39, R41, R20 ;  /* 0x0000002927147223 */ /* 0x000fe20000000014 */
[----:B------:R-:W-:Y:S01]  /*6960*/  SHF.L.U32 R41, R69, 0x10, RZ ;  /* 0x0000001045297819 */ /* 0x000fe200000006ff */
[C---:B------:R-:W-:Y:S01]  /*6970*/  FFMA R21, R39.reuse, R40, R21 ;  /* 0x0000002827157223 */ /* 0x040fe20000000015 */
[C---:B------:R-:W-:Y:S02]  /*6980*/  SHF.L.U32 R40, R68.reuse, 0x10, RZ ;  /* 0x0000001044287819 */ /* 0x040fe400000006ff */
[----:B------:R1:W-:Y:S01]  /*6990*/  STSM.16.M88.4 [R92+0x400], R56 ;  /* 0x000400385c007844 */ /* 0x0003e20000000200 */
[----:B------:R-:W-:Y:S01]  /*69a0*/  FFMA R26, R39, R43, R26 ;  /* 0x0000002b271a7223 */ /* 0x000fe2000000001a */
[----:B------:R-:W-:Y:S01]  /*69b0*/  SHF.L.U32 R43, R71, 0x10, RZ ;  /* 0x00000010472b7819 */ /* 0x000fe200000006ff */
[----:B------:R-:W-:Y:S01]  /*69c0*/  FFMA R27, R39, R42, R27 ;  /* 0x0000002a271b7223 */ /* 0x000fe2000000001b */
[----:B------:R-:W-:Y:S01]  /*69d0*/  LOP3.LUT R42, R68, 0xffff0000, RZ, 0xc0, !PT ;  /* 0xffff0000442a7812 */ /* 0x000fe200078ec0ff */
[C---:B------:R-:W-:Y:S01]  /*69e0*/  FMUL R24, R37.reuse, R28 ;  /* 0x0000001c25187220 */ /* 0x040fe20000400000 */
[C---:B------:R-:W-:Y:S01]  /*69f0*/  FMUL R25, R37.reuse, R29 ;  /* 0x0000001d25197220 */ /* 0x040fe20000400000 */
[C---:B------:R-:W-:Y:S01]  /*6a00*/  FMUL R30, R37.reuse, R30 ;  /* 0x0000001e251e7220 */ /* 0x040fe20000400000 */
[----:B------:R-:W-:Y:S01]  /*6a10*/  FMUL R31, R37, R31 ;  /* 0x0000001f251f7220 */ /* 0x000fe20000400000 */
[----:B------:R-:W-:Y:S01]  /*6a20*/  FFMA R24, R39, R40, R24 ;  /* 0x0000002827187223 */ /* 0x000fe20000000018 */
[----:B------:R-:W-:Y:S01]  /*6a30*/  LOP3.LUT R40, R69, 0xffff0000, RZ, 0xc0, !PT ;  /* 0xffff000045287812 */ /* 0x000fe200078ec0ff */
[C---:B------:R-:W-:Y:S01]  /*6a40*/  FFMA R25, R39.reuse, R42, R25 ;  /* 0x0000002a27197223 */ /* 0x040fe20000000019 */
[----:B------:R-:W-:Y:S01]  /*6a50*/  FFMA R30, R39, R41, R30 ;  /* 0x00000029271e7223 */ /* 0x000fe2000000001e */
[C---:B------:R-:W-:Y:S01]  /*6a60*/  SHF.L.U32 R41, R70.reuse, 0x10, RZ ;  /* 0x0000001046297819 */ /* 0x040fe200000006ff */
[----:B------:R-:W-:Y:S01]  /*6a70*/  FMUL R28, R37, R32 ;  /* 0x00000020251c7220 */ /* 0x000fe20000400000 */
[----:B------:R-:W-:Y:S01]  /*6a80*/  LOP3.LUT R42, R70, 0xffff0000, RZ, 0xc0, !PT ;  /* 0xffff0000462a7812 */ /* 0x000fe200078ec0ff */
[----:B------:R-:W-:Y:S01]  /*6a90*/  FFMA R31, R39, R40, R31 ;  /* 0x00000028271f7223 */ /* 0x000fe2000000001f */
[C---:B------:R-:W-:Y:S01]  /*6aa0*/  FMUL R29, R37.reuse, R33 ;  /* 0x00000021251d7220 */ /* 0x040fe20000400000 */
[----:B------:R-:W-:Y:S01]  /*6ab0*/  FMUL R34, R37, R34 ;  /* 0x0000002225227220 */ /* 0x000fe20000400000 */
[----:B------:R-:W-:Y:S01]  /*6ac0*/  LOP3.LUT R40, R71, 0xffff0000, RZ, 0xc0, !PT ;  /* 0xffff000047287812 */ /* 0x000fe200078ec0ff */
[----:B------:R-:W-:Y:S01]  /*6ad0*/  FMUL R35, R37, R35 ;  /* 0x0000002325237220 */ /* 0x000fe20000400000 */
[C---:B------:R-:W-:Y:S01]  /*6ae0*/  FFMA R28, R39.reuse, R41, R28 ;  /* 0x00000029271c7223 */ /* 0x040fe2000000001c */
[C---:B------:R-:W-:Y:S01]  /*6af0*/  FFMA R29, R39.reuse, R42, R29 ;  /* 0x0000002a271d7223 */ /* 0x040fe2000000001d */
[C---:B------:R-:W-:Y:S01]  /*6b00*/  FFMA R34, R39.reuse, R43, R34 ;  /* 0x0000002b27227223 */ /* 0x040fe20000000022 */
[----:B------:R-:W-:Y:S01]  /*6b10*/  FFMA R35, R39, R40, R35 ;  /* 0x0000002827237223 */ /* 0x000fe20000000023 */
[----:B------:R-:W-:Y:S02]  /*6b20*/  F2FP.BF16.F32.PACK_AB R66, R21, R20 ;  /* 0x000000141542723e */ /* 0x000fe400000010ff */
[----:B------:R-:W-:Y:S02]  /*6b30*/  F2FP.BF16.F32.PACK_AB R67, R27, R26 ;  /* 0x0000001a1b43723e */ /* 0x000fe400000010ff */
[----:B------:R-:W-:Y:S02]  /*6b40*/  F2FP.BF16.F32.PACK_AB R96, R25, R24 ;  /* 0x000000181960723e */ /* 0x000fe400000010ff */
[----:B------:R-:W-:Y:S01]  /*6b50*/  F2FP.BF16.F32.PACK_AB R97, R31, R30 ;  /* 0x0000001e1f61723e */ /* 0x000fe200000010ff */
[----:B------:R1:W-:Y:S01]  /*6b60*/  STSM.16.M88.4 [R94], R64 ;  /* 0x000000405e007844 */ /* 0x0003e20000000200 */
[----:B------:R-:W-:Y:S02]  /*6b70*/  F2FP.BF16.F32.PACK_AB R98, R29, R28 ;  /* 0x0000001c1d62723e */ /* 0x000fe400000010ff */
[----:B------:R-:W-:Y:S05]  /*6b80*/  F2FP.BF16.F32.PACK_AB R99, R35, R34 ;  /* 0x000000222363723e */ /* 0x000fea00000010ff */
[----:B------:R1:W-:Y:S01]  /*6b90*/  STSM.16.M88.4 [R100], R96 ;  /* 0x0000006064007844 */ /* 0x0003e20000000200 */
[----:B------:R-:W-:Y:S01]  /*6ba0*/  @!PT LDS RZ, [RZ] ;  /* 0x00000000fffff984 */ /* 0x000fe20000000800 */
[----:B------:R-:W-:Y:S01]  /*6bb0*/  @!PT LDS RZ, [RZ] ;  /* 0x00000000fffff984 */ /* 0x000fe20000000800 */
[----:B------:R-:W-:Y:S01]  /*6bc0*/  @!PT LDS RZ, [RZ] ;  /* 0x00000000fffff984 */ /* 0x000fe20000000800 */
[----:B------:R-:W-:Y:S01]  /*6bd0*/  @!PT LDS RZ, [RZ] ;  /* 0x00000000fffff984 */ /* 0x000fe20000000800 */
[----:B------:R2:W-:Y:S07]  /*6be0*/  MEMBAR.ALL.CTA ;  /* 0x0000000000007992 */ /* 0x0005ee0000008000 */
[----:B--2---:R-:W2:Y:S02]  /*6bf0*/  FENCE.VIEW.ASYNC.S ;  /* 0x00000000000073c6 */ /* 0x004ea40000000000 */
[----:B--2---:R-:W-:Y:S06]  /*6c00*/  BAR.SYNC.DEFER_BLOCKING 0x1, 0x80 ;  /* 0x0042000000007b1d */ /* 0x004fec0000010000 */
[----:B------:R-:W-:Y:S05]  /*6c10*/  @P0 BRA `(.L_x_106) ;  /* 0x0000000000280947 */ /* 0x000fea0003800000 */
[----:B------:R-:W2:Y:S01]  /*6c20*/  LDCU.64 UR6, c[0x0][0x348] ;  /* 0x00006900ff0677ac */ /* 0x000ea20008000a00 */
[----:B------:R-:W-:Y:S01]  /*6c30*/  UIADD3 UR4, UPT, UPT, UR44, 0x400, URZ ;  /* 0x000004002c047890 */ /* 0x000fe2000fffe0ff */
[----:B------:R-:W-:Y:S05]  /*6c40*/  UMOV UR51, UR36 ;  /* 0x0000002400337c82 */ /* 0x000fea0008000000 */
[----:B------:R-:W-:Y:S04]  /*6c50*/  MOV R82, UR4 ;  /* 0x0000000400527c02 */ /* 0x000fe80008000f00 */
[----:B------:R-:W-:Y:S01]  /*6c60*/  R2UR UR48, R82 ;  /* 0x00000000523072ca */ /* 0x000fe200000e0000 */
[----:B--2---:R-:W-:Y:S04]  /*6c70*/  UIADD3 UR4, UP0, UPT, UR6, 0x680, URZ ;  /* 0x0000068006047890 */ /* 0x004fe8000ff1e0ff */
[----:B------:R-:W-:Y:S09]  /*6c80*/  UIADD3.X UR5, UPT, UPT, URZ, UR7, URZ, UP0, !UPT ;  /* 0x00000007ff057290 */ /* 0x000ff200087fe4ff */
[----:B------:R2:W-:Y:S01]  /*6c90*/  UTMASTG.3D [UR48], [UR4] ;  /* 0x00000030040073b5 */ /* 0x0005e20008010000 */
[----:B------:R0:W-:Y:S01]  /*6ca0*/  UTMACMDFLUSH ;  /* 0x00000000000079b7 */ /* 0x0001e20000000000 */
[----:B--2---:R-:W-:Y:S04]  /*6cb0*/  DEPBAR.LE SB0, 0x1 ;  /* 0x000080400000791a */ /* 0x004fe80000000000 */
.L_x_106:
[----:B------:R-:W-:Y:S05]  /*6cc0*/  BSYNC.RECONVERGENT B0 ;  /* 0x0000000000007941 */ /* 0x000fea0003800200 */
.L_x_105:
[----:B------:R-:W-:Y:S01]  /*6cd0*/  BAR.SYNC.DEFER_BLOCKING 0x1, 0x80 ;  /* 0x0042000000007b1d */ /* 0x000fe20000010000 */
[----:B------:R-:W-:Y:S01]  /*6ce0*/  ISETP.NE.AND P1, PT, R91, RZ, PT ;  /* 0x000000ff5b00720c */ /* 0x000fe20003f25270 */
[----:B------:R-:W-:Y:S01]  /*6cf0*/  UIADD3 UR4, UPT, UPT, UR46, -0x1, URZ ;  /* 0xffffffff2e047890 */ /* 0x000fe2000fffe0ff */
[----:B------:R-:W-:Y:S03]  /*6d00*/  LEA R3, R72, UR44, 0x3 ;  /* 0x0000002c48037c11 */ /* 0x000fe6000f8e18ff */
[----:B------:R-:W-:Y:S08]  /*6d10*/  UISETP.GT.U32.AND UP0, UPT, UR4, -0x3, UPT ;  /* 0xfffffffd0400788c */ /* 0x000ff0000bf04070 */
[----:B------:R-:W-:Y:S01]  /*6d20*/  @P1 SHF.L.U32 R6, R87, 0x1f, RZ ;  /* 0x0000001f57061819 */ /* 0x000fe200000006ff */
[----:B------:R-:W-:Y:S06]  /*6d30*/  BRA.U UP0, `(.L_x_107) ;  /* 0x0000000100247547 */ /* 0x000fec000b800000 */
[----:B------:R-:W2:Y:S01]  /*6d40*/  S2R R0, SR_CgaCtaId ;  /* 0x0000000000007919 */ /* 0x000ea20000008800 */
[----:B------:R-:W-:Y:S01]  /*6d50*/  IMAD.U32 R4, RZ, RZ, UR45 ;  /* 0x0000002dff047e24 */ /* 0x000fe2000f8e00ff */
[----:B------:R-:W-:Y:S04]  /*6d60*/  UIADD3 UR4, UPT, UPT, UR45, 0x1, URZ ;  /* 0x000000012d047890 */ /* 0x000fe8000fffe0ff */
[----:B------:R-:W-:Y:S01]  /*6d70*/  @P1 LEA R4, R4, UR44, 0x3 ;  /* 0x0000002c04041c11 */ /* 0x000fe2000f8e18ff */
[----:B------:R-:W-:Y:S04]  /*6d80*/  UISETP.NE.AND UP0, UPT, UR4, 0x3, UPT ;  /* 0x000000030400788c */ /* 0x000fe8000bf05270 */
[----:B------:R-:W-:Y:S01]  /*6d90*/  @P1 VIADD R5, R4, 0x78 ;  /* 0x0000007804051836 */ /* 0x000fe20000000000 */
[----:B------:R-:W-:Y:S04]  /*6da0*/  USEL UR45, UR4, URZ, UP0 ;  /* 0x000000ff042d7287 */ /* 0x000fe80008000000 */
[----:B--2---:R-:W-:Y:S04]  /*6db0*/  @P1 PRMT R0, R0, 0x654, R5 ;  /* 0x0000065400001816 */ /* 0x004fe80000000005 */
[----:B------:R2:W-:Y:S04]  /*6dc0*/  @P1 SYNCS.ARRIVE.TRANS64.RED.A1T0 RZ, [R0+URZ], RZ ;  /* 0x000000ff00ff19a7 */ /* 0x0005e800081004ff */
.L_x_107:
[----:B------:R-:W3:Y:S01]  /*6dd0*/  @P1 SYNCS.PHASECHK.TRANS64.TRYWAIT P0, [R3+URZ+0x60], R6 ;  /* 0x00006006030015a7 */ /* 0x000ee200080011ff */
[----:B------:R-:W-:Y:S01]  /*6de0*/  BSSY B1, `(.L_x_108) ;  /* 0x0000017000017945 */ /* 0x000fe20003800000 */
[----:B---3--:R-:W-:Y:S03]  /*6df0*/  @P1 SEL R102, RZ, 0x1, !P0 ;  /* 0x00000001ff661807 */ /* 0x008fe60004000000 */
[----:B------:R-:W-:Y:S05]  /*6e00*/  @!P1 BRA `(.L_x_109) ;  /* 0x0000000000509947 */ /* 0x000fea0003800000 */
[----:B------:R-:W-:Y:S01]  /*6e10*/  ISETP.NE.AND P1, PT, R103, RZ, PT ;  /* 0x000000ff6700720c */ /* 0x000fe20003f25270 */
[----:B------:R-:W-:Y:S01]  /*6e20*/  BSSY B0, `(.L_x_110) ;  /* 0x000000a000007945 */ /* 0x000fe20003800000 */
[----:B------:R-:W-:Y:S11]  /*6e30*/  ISETP.NE.AND P0, PT, R102, RZ, PT ;  /* 0x000000ff6600720c */ /* 0x000ff60003f05270 */
[----:B------:R-:W-:Y:S04]  /*6e40*/  @P1 IMAD R6, R72, 0x2000, R101 ;  /* 0x0000200048061824 */ /* 0x000fe800078e0265 */
[----:B------:R-:W-:Y:S04]  /*6e50*/  @P1 VIADD R7, R6, UR44 ;  /* 0x0000002c06071c36 */ /* 0x000fe80008000000 */
[----:B------:R-:W-:Y:S01]  /*6e60*/  @P1 IMAD.IADD R4, R88, 0x1, R7 ;  /* 0x0000000158041824 */ /* 0x000fe200078e0207 */
[----:B------:R-:W-:Y:S01]  /*6e70*/  @P1 IADD3 R5, PT, PT, R108, R7, RZ ;  /* 0x000000076c051210 */ /* 0x000fe20007ffe0ff */
[----:B------:R-:W-:Y:S06]  /*6e80*/  @P0 BRA `(.L_x_111) ;  /* 0x00000000000c0947 */ /* 0x000fec0003800000 */
[----:B--2---:R-:W-:Y:S04]  /*6e90*/  SHF.L.U32 R0, R87, 0x1f, RZ ;  /* 0x0000001f57007819 */ /* 0x004fe800000006ff */
[----:B------:R-:W2:Y:S02]  /*6ea0*/  SYNCS.PHASECHK.TRANS64.TRYWAIT P0, [R3+URZ+0x60], R0 ;  /* 0x00006000030075a7 */ /* 0x000ea400080011ff */
[----:B--2---:R-:W-:Y:S05]  /*6eb0*/  @!P0 BRA `(.L_x_112) ;  /* 0x0000002400808947 */ /* 0x004fea0003800000 */
.L_x_111:
[----:B------:R-:W-:Y:S05]  /*6ec0*/  BSYNC B0 ;  /* 0x0000000000007941 */ /* 0x000fea0003800000 */
.L_x_110:
[----:B------:R-:W-:Y:S02]  /*6ed0*/  ISETP.NE.AND P0, PT, R103, RZ, PT ;  /* 0x000000ff6700720c */ /* 0x000fe40003f05270 */
[----:B------:R-:W-:Y:S11]  /*6ee0*/  IADD3 R72, PT, PT, R72, 0x1, RZ ;  /* 0x0000000148487810 */ /* 0x000ff60007ffe0ff */
[----:B--2---:R-:W-:Y:S01]  /*6ef0*/  @P0 IMAD.IADD R0, R88, 0x1, R5 ;  /* 0x0000000158000824 */ /* 0x004fe200078e0205 */
[----:B------:R-:W-:Y:S05]  /*6f00*/  @P0 WARPSYNC.ALL ;  /* 0x0000000000000948 */ /* 0x000fea0003800000 */
[----:B------:R3:W4:Y:S04]  /*6f10*/  @P0 LDSM.16.M88.4 R48, [R6+UR44+0x400] ;  /* 0x0004002c0630083b */ /* 0x0007280008000200 */
[----:B------:R3:W2:Y:S04]  /*6f20*/  @P0 LDSM.16.M88.4 R52, [R4+0x400] ;  /* 0x000400000434083b */ /* 0x0006a80000000200 */
[----:B------:R3:W1:Y:S04]  /*6f30*/  @P0 LDSM.16.M88.4 R60, [R5+0x400] ;  /* 0x00040000053c083b */ /* 0x0006680000000200 */
[----:B------:R3:W1:Y:S02]  /*6f40*/  @P0 LDSM.16.M88.4 R68, [R0+0x400] ;  /* 0x000400000044083b */ /* 0x0006640000000200 */
.L_x_109:
[----:B------:R-:W-:Y:S05]  /*6f50*/  BSYNC B1 ;  /* 0x0000000000017941 */ /* 0x000fea0003800000 */
.L_x_108:
[----:B--23--:R-:W-:Y:S05]  /*6f60*/  VIADD R0, R38, 0x40 ;  /* 0x0000004026007836 */ /* 0x00cfea0000000000 */
[----:B------:R-:W-:Y:S04]  /*6f70*/  SHF.R.U32.HI R0, RZ, 0x15, R0 ;  /* 0x00000015ff007819 */ /* 0x000fe80000011600 */
[----:B------:R-:W-:Y:S11]  /*6f80*/  LOP3.LUT P0, RZ, R0, 0x3, R79, 0x48, !PT ;  /* 0x0000000300ff7812 */ /* 0x000ff6000780484f */
[----:B------:R-:W-:Y:S02]  /*6f90*/  @!UPT UIADD3 URZ, UPT, UPT, URZ, URZ, URZ ;  /* 0x000000fffffff290 */ /* 0x000fe4000fffe0ff */
[----:B------:R-:W-:Y:S05]  /*6fa0*/  @!P0 BRA `(.L_x_113) ;  /* 0x0000000000408947 */ /* 0x000fea0003800000 */
[----:B------:R-:W2:Y:S01]  /*6fb0*/  LDCU.64 UR8, c[0x4][0x70] ;  /* 0x01000e00ff0877ac */ /* 0x000ea20008000a00 */
[----:B------:R-:W-:Y:S01]  /*6fc0*/  MOV R15, 0x0 ;  /* 0x00000000000f7802 */ /* 0x000fe20000000f00 */
[----:B------:R-:W-:Y:S02]  /*6fd0*/  HFMA2 R12, -RZ, RZ, 0, 5.9604644775390625e-08 ;  /* 0x00000001ff0c7431 */ /* 0x000fe400000001ff */
[----:B------:R-:W-:Y:S02]  /*6fe0*/  IMAD.MOV.U32 R8, RZ, RZ, 0x192 ;  /* 0x00000192ff087424 */ /* 0x000fe400078e00ff */
[----:B------:R-:W-:Y:S01]  /*6ff0*/  IMAD.MOV.U32 R13, RZ, RZ, RZ ;  /* 0x000000ffff0d7224 */ /* 0x000fe200078e00ff */
[----:B------:R-:W3:Y:S01]  /*7000*/  LDCU.64 UR6, c[0x4][0x78] ;  /* 0x01000f00ff0677ac */ /* 0x000ee20008000a00 */
[----:B------:R-:W1:Y:S01]  /*7010*/  LDC.64 R14, c[0x4][R15] ;  /* 0x010000000f0e7b82 */ /* 0x000e620000000a00 */
[----:B------:R-:W5:Y:S01]  /*7020*/  LDCU.64 UR4, c[0x4][0x10] ;  /* 0x01000200ff0477ac */ /* 0x000f620008000a00 */
[----:B--2---:R-:W-:Y:S01]  /*7030*/  MOV R5, UR9 ;  /* 0x0000000900057c02 */ /* 0x004fe20008000f00 */
[----:B------:R-:W-:Y:S01]  /*7040*/  IMAD.U32 R4, RZ, RZ, UR8 ;  /* 0x00000008ff047e24 */ /* 0x000fe2000f8e00ff */
[----:B---3--:R-:W-:Y:S01]  /*7050*/  MOV R7, UR7 ;  /* 0x0000000700077c02 */ /* 0x008fe20008000f00 */
[----:B------:R-:W-:Y:S01]  /*7060*/  IMAD.U32 R6, RZ, RZ, UR6 ;  /* 0x00000006ff067e24 */ /* 0x000fe2000f8e00ff */
[----:B-----5:R-:W-:Y:S01]  /*7070*/  MOV R11, UR5 ;  /* 0x00000005000b7c02 */ /* 0x020fe20008000f00 */
[----:B------:R-:W-:Y:S02]  /*7080*/  IMAD.U32 R10, RZ, RZ, UR4 ;  /* 0x00000004ff0a7e24 */ /* 0x000fe4000f8e00ff */
[----:B------:R-:W-:Y:S07]  /*7090*/  LEPC R20, `(.L_x_113) ;  /* 0x000000001014794e */ /* 0x000fee0000000000 */
[----:B-1--4-:R-:W-:Y:S05]  /*70a0*/  CALL.ABS.NOINC R14 ;  /* 0x000000000e007343 */ /* 0x012fea0003c00000 */
.L_x_113:
[----:B----4-:R-:W-:Y:S01]  /*70b0*/  SHF.L.U32 R40, R48, 0x10, RZ ;  /* 0x0000001030287819 */ /* 0x010fe200000006ff */
[----:B------:R-:W-:Y:S05]  /*70c0*/  WARPSYNC.ALL ;  /* 0x0000000000007948 */ /* 0x000fea0003800000 */
[----:B------:R-:W-:Y:S01]  /*70d0*/  R2UR UR4, R38 ;  /* 0x00000000260472ca */ /* 0x000fe200000e0000 */
[----:B------:R-:W-:Y:S01]  /*70e0*/  BSSY.RECONVERGENT B0, `(.L_x_114) ;  /* 0x0000088000007945 */ /* 0x000fe20003800200 */
[----:B------:R-:W-:Y:S02]  /*70f0*/  LOP3.LUT R42, R48, 0xffff0000, RZ, 0xc0, !PT ;  /* 0xffff0000302a7812 */ /* 0x000fe400078ec0ff */
[----:B------:R-:W-:Y:S02]  /*7100*/  SHF.L.U32 R41, R49, 0x10, RZ ;  /* 0x0000001031297819 */ /* 0x000fe400000006ff */
[----:B------:R-:W-:Y:S02]  /*7110*/  SHF.L.U32 R43, R51, 0x10, RZ ;  /* 0x00000010332b7819 */ /* 0x000fe400000006ff */
[----:B-1----:R-:W-:Y:S02]  /*7120*/  LOP3.LUT R44, R71, 0xffff0000, RZ, 0xc0, !PT ;  /* 0xffff0000472c7812 */ /* 0x002fe400078ec0ff */
[----:B------:R-:W-:Y:S03]  /*7130*/  ISETP.NE.AND P0, PT, R90, RZ, PT ;  /* 0x000000ff5a00720c */ /* 0x000fe60003f05270 */
[----:B------:R-:W1:Y:S02]  /*7140*/  LDTM.16dp256bit.x8 R4, tmem[UR4+0x40] ;  /* 0x00004004000479ee */ /* 0x000e6400081a0000 */
[C---:B-1----:R-:W-:Y:S01]  /*7150*/  FMUL R0, R37.reuse, R4 ;  /* 0x0000000425007220 */ /* 0x042fe20000400000 */
        /* <DEDUP_REMOVED lines=69> */
[----:B------:R1:W-:Y:S01]  /*75b0*/  STSM.16.M88.4 [R93+0x2400], R56 ;  /* 0x002400385d007844 */ /* 0x0003e20000000200 */
[----:B------:R-:W-:Y:S01]  /*75c0*/  F2FP.BF16.F32.PACK_AB R97, R23, R22 ;  /* 0x000000161761723e */ /* 0x000fe200000010ff */
[C---:B------:R-:W-:Y:S01]  /*75d0*/  FMUL R21, R37.reuse, R25 ;  /* 0x0000001925157220 */ /* 0x040fe20000400000 */
[C---:B------:R-:W-:Y:S01]  /*75e0*/  FMUL R26, R37.reuse, R26 ;  /* 0x0000001a251a7220 */ /* 0x040fe20000400000 */
[----:B------:R-:W-:Y:S01]  /*75f0*/  FMUL R27, R37, R27 ;  /* 0x0000001b251b7220 */ /* 0x000fe20000400000 */
[----:B------:R-:W-:Y:S01]  /*7600*/  FFMA R20, R39, R41, R20 ;  /* 0x0000002927147223 */ /* 0x000fe20000000014 */
[----:B------:R-:W-:Y:S02]  /*7610*/  SHF.L.U32 R41, R69, 0x10, RZ ;  /* 0x0000001045297819 */ /* 0x000fe400000006ff */
[----:B------:R1:W-:Y:S01]  /*7620*/  STSM.16.M88.4 [R92+0x2400], R64 ;  /* 0x002400405c007844 */ /* 0x0003e20000000200 */
[C---:B------:R-:W-:Y:S01]  /*7630*/  FFMA R21, R39.reuse, R40, R21 ;  /* 0x0000002827157223 */ /* 0x040fe20000000015 */
[C---:B------:R-:W-:Y:S01]  /*7640*/  SHF.L.U32 R40, R68.reuse, 0x10, RZ ;  /* 0x0000001044287819 */ /* 0x040fe200000006ff */
[----:B------:R-:W-:Y:S01]  /*7650*/  FFMA R26, R39, R43, R26 ;  /* 0x0000002b271a7223 */ /* 0x000fe2000000001a */
[----:B------:R-:W-:Y:S01]  /*7660*/  SHF.L.U32 R43, R71, 0x10, RZ ;  /* 0x00000010472b7819 */ /* 0x000fe200000006ff */
[----:B------:R-:W-:Y:S01]  /*7670*/  FFMA R27, R39, R42, R27 ;  /* 0x0000002a271b7223 */ /* 0x000fe2000000001b */
[C---:B------:R-:W-:Y:S01]  /*7680*/  FMUL R24, R37.reuse, R28 ;  /* 0x0000001c25187220 */ /* 0x040fe20000400000 */
[----:B------:R-:W-:Y:S01]  /*7690*/  LOP3.LUT R42, R68, 0xffff0000, RZ, 0xc0, !PT ;  /* 0xffff0000442a7812 */ /* 0x000fe200078ec0ff */
[C---:B------:R-:W-:Y:S01]  /*76a0*/  FMUL R25, R37.reuse, R29 ;  /* 0x0000001d25197220 */ /* 0x040fe20000400000 */
[----:B------:R-:W-:Y:S01]  /*76b0*/  FMUL R30, R37, R30 ;  /* 0x0000001e251e7220 */ /* 0x000fe20000400000 */
[----:B------:R-:W-:Y:S01]  /*76c0*/  FFMA R24, R39, R40, R24 ;  /* 0x0000002827187223 */ /* 0x000fe20000000018 */
[----:B------:R-:W-:Y:S01]  /*76d0*/  LOP3.LUT R40, R69, 0xffff0000, RZ, 0xc0, !PT ;  /* 0xffff000045287812 */ /* 0x000fe200078ec0ff */
[C---:B------:R-:W-:Y:S01]  /*76e0*/  FFMA R25, R39.reuse, R42, R25 ;  /* 0x0000002a27197223 */ /* 0x040fe20000000019 */
[----:B------:R-:W-:Y:S01]  /*76f0*/  FFMA R30, R39, R41, R30 ;  /* 0x00000029271e7223 */ /* 0x000fe2000000001e */
[C---:B------:R-:W-:Y:S01]  /*7700*/  FMUL R31, R37.reuse, R31 ;  /* 0x0000001f251f7220 */ /* 0x040fe20000400000 */
[C---:B------:R-:W-:Y:S01]  /*7710*/  SHF.L.U32 R41, R70.reuse, 0x10, RZ ;  /* 0x0000001046297819 */ /* 0x040fe200000006ff */
[C---:B------:R-:W-:Y:S01]  /*7720*/  FMUL R28, R37.reuse, R32 ;  /* 0x00000020251c7220 */ /* 0x040fe20000400000 */
[----:B------:R-:W-:Y:S01]  /*7730*/  LOP3.LUT R42, R70, 0xffff0000, RZ, 0xc0, !PT ;  /* 0xffff0000462a7812 */ /* 0x000fe200078ec0ff */
[C---:B------:R-:W-:Y:S01]  /*7740*/  FMUL R29, R37.reuse, R33 ;  /* 0x00000021251d7220 */ /* 0x040fe20000400000 */
[----:B------:R-:W-:Y:S01]  /*7750*/  FMUL R34, R37, R34 ;  /* 0x0000002225227220 */ /* 0x000fe20000400000 */
[----:B------:R-:W-:Y:S01]  /*7760*/  FFMA R31, R39, R40, R31 ;  /* 0x00000028271f7223 */ /* 0x000fe2000000001f */
        /* <DEDUP_REMOVED lines=9> */
[----:B------:R1:W-:Y:S01]  /*7800*/  STSM.16.M88.4 [R94+0x2000], R96 ;  /* 0x002000605e007844 */ /* 0x0003e20000000200 */
[----:B------:R-:W-:Y:S02]  /*7810*/  F2FP.BF16.F32.PACK_AB R106, R29, R28 ;  /* 0x0000001c1d6a723e */ /* 0x000fe400000010ff */
[----:B------:R-:W-:Y:S05]  /*7820*/  F2FP.BF16.F32.PACK_AB R107, R35, R34 ;  /* 0x00000022236b723e */ /* 0x000fea00000010ff */
[----:B------:R1:W-:Y:S01]  /*7830*/  STSM.16.M88.4 [R100+0x2000], R104 ;  /* 0x0020006864007844 */ /* 0x0003e20000000200 */
        /* <DEDUP_REMOVED lines=9> */
[----:B------:R-:W-:Y:S02]  /*78d0*/  UIADD3 UR9, UPT, UPT, UR49, 0x40, URZ ;  /* 0x0000004031097890 */ /* 0x000fe4000fffe0ff */
[----:B------:R-:W-:Y:S01]  /*78e0*/  UIADD3 UR8, UPT, UPT, UR44, 0x2400, URZ ;  /* 0x000024002c087890 */ /* 0x000fe2000fffe0ff */
[----:B------:R-:W-:Y:S01]  /*78f0*/  UMOV UR10, UR50 ;  /* 0x00000032000a7c82 */ /* 0x000fe20008000000 */
[----:B------:R-:W-:Y:S01]  /*7900*/  UMOV UR11, UR36 ;  /* 0x00000024000b7c82 */ /* 0x000fe20008000000 */
[----:B--2---:R-:W-:Y:S04]  /*7910*/  UIADD3 UR4, UP0, UPT, UR6, 0x680, URZ ;  /* 0x0000068006047890 */ /* 0x004fe8000ff1e0ff */
[----:B------:R-:W-:Y:S09]  /*7920*/  UIADD3.X UR5, UPT, UPT, URZ, UR7, URZ, UP0, !UPT ;  /* 0x00000007ff057290 */ /* 0x000ff200087fe4ff */
[----:B------:R2:W-:Y:S01]  /*7930*/  UTMASTG.3D [UR8], [UR4] ;  /* 0x00000008040073b5 */ /* 0x0005e20008010000 */
[----:B------:R0:W-:Y:S01]  /*7940*/  UTMACMDFLUSH ;  /* 0x00000000000079b7 */ /* 0x0001e20000000000 */
[----:B--2---:R-:W-:Y:S04]  /*7950*/  DEPBAR.LE SB0, 0x1 ;  /* 0x000080400000791a */ /* 0x004fe80000000000 */
.L_x_115:
[----:B------:R-:W-:Y:S05]  /*7960*/  BSYNC.RECONVERGENT B0 ;  /* 0x0000000000007941 */ /* 0x000fea0003800200 */
.L_x_114:
[----:B------:R-:W-:Y:S01]  /*7970*/  BAR.SYNC.DEFER_BLOCKING 0x1, 0x80 ;  /* 0x0042000000007b1d */ /* 0x000fe20000010000 */
[----:B------:R-:W-:Y:S01]  /*7980*/  ISETP.NE.AND P1, PT, R91, RZ, PT ;  /* 0x000000ff5b00720c */ /* 0x000fe20003f25270 */
[----:B------:R-:W-:Y:S01]  /*7990*/  UISETP.GT.U32.AND UP0, UPT, UR46, -0x3, UPT ;  /* 0xfffffffd2e00788c */ /* 0x000fe2000bf04070 */
[----:B------:R-:W-:Y:S11]  /*79a0*/  LEA R5, R72, UR44, 0x3 ;  /* 0x0000002c48057c11 */ /* 0x000ff6000f8e18ff */
        /* <DEDUP_REMOVED lines=11> */
.L_x_116:
        /* <DEDUP_REMOVED lines=15> */
.L_x_120:
[----:B------:R-:W-:Y:S05]  /*7b50*/  BSYNC B0 ;  /* 0x0000000000007941 */ /* 0x000fea0003800000 */
.L_x_119:
[----:B------:R-:W-:Y:S11]  /*7b60*/  ISETP.NE.AND P0, PT, R103, RZ, PT ;  /* 0x000000ff6700720c */ /* 0x000ff60003f05270 */
[----:B------:R-:W-:Y:S02]  /*7b70*/  @!UPT UIADD3 URZ, UPT, UPT, URZ, URZ, URZ ;  /* 0x000000fffffff290 */ /* 0x000fe4000fffe0ff */
[----:B--2---:R-:W-:Y:S01]  /*7b80*/  @P0 IADD3 R0, PT, PT, R88, R3, RZ ;  /* 0x0000000358000210 */ /* 0x004fe20007ffe0ff */
[----:B------:R-:W-:Y:S05]  /*7b90*/  @P0 WARPSYNC.ALL ;  /* 0x0000000000000948 */ /* 0x000fea0003800000 */
[----:B------:R3:W4:Y:S04]  /*7ba0*/  @P0 LDSM.16.M88.4 R48, [R72+UR44+0x400] ;  /* 0x0004002c4830083b */ /* 0x0007280008000200 */
[----:B------:R3:W2:Y:S04]  /*7bb0*/  @P0 LDSM.16.M88.4 R52, [R4+0x400] ;  /* 0x000400000434083b */ /* 0x0006a80000000200 */
[----:B------:R3:W1:Y:S04]  /*7bc0*/  @P0 LDSM.16.M88.4 R60, [R3+0x400] ;  /* 0x00040000033c083b */ /* 0x0006680000000200 */
[----:B------:R3:W1:Y:S02]  /*7bd0*/  @P0 LDSM.16.M88.4 R68, [R0+0x400] ;  /* 0x000400000044083b */ /* 0x0006640000000200 */
.L_x_118:
[----:B------:R-:W-:Y:S05]  /*7be0*/  BSYNC B1 ;  /* 0x0000000000017941 */ /* 0x000fea0003800000 */
.L_x_117:
        /* <DEDUP_REMOVED lines=21> */
.L_x_122:
[----:B------:R-:W-:Y:S01]  /*7d40*/  ISETP.NE.AND P0, PT, R90, RZ, PT ;  /* 0x000000ff5a00720c */ /* 0x000fe20003f05270 */
[----:B------:R-:W-:Y:S05]  /*7d50*/  WARPSYNC.ALL ;  /* 0x0000000000007948 */ /* 0x000fea0003800000 */
[----:B------:R-:W-:Y:S01]  /*7d60*/  R2UR UR4, R38 ;  /* 0x00000000260472ca */ /* 0x000fe200000e0000 */
[----:B------:R-:W2:Y:S01]  /*7d70*/  S2UR UR6, SR_CgaCtaId ;  /* 0x00000000000679c3 */ /* 0x000ea20000008800 */
[C---:B----4-:R-:W-:Y:S01]  /*7d80*/  SHF.L.U32 R40, R48.reuse, 0x10, RZ ;  /* 0x0000001030287819 */ /* 0x050fe200000006ff */
[----:B------:R-:W-:Y:S01]  /*7d90*/  BSSY.RECONVERGENT B0, `(.L_x_123) ;  /* 0x000008c000007945 */ /* 0x000fe20003800200 */
[----:B------:R-:W-:Y:S02]  /*7da0*/  LOP3.LUT R42, R48, 0xffff0000, RZ, 0xc0, !PT ;  /* 0xffff0000302a7812 */ /* 0x000fe400078ec0ff */
[C---:B------:R-:W-:Y:S02]  /*7db0*/  SHF.L.U32 R41, R49.reuse, 0x10, RZ ;  /* 0x0000001031297819 */ /* 0x040fe400000006ff */
[----:B------:R-:W-:Y:S02]  /*7dc0*/  LOP3.LUT R44, R49, 0xffff0000, RZ, 0xc0, !PT ;  /* 0xffff0000312c7812 */ /* 0x000fe400078ec0ff */
[C---:B------:R-:W-:Y:S02]  /*7dd0*/  SHF.L.U32 R43, R50.reuse, 0x10, RZ ;  /* 0x00000010322b7819 */ /* 0x040fe400000006ff */
[----:B------:R-:W-:Y:S01]  /*7de0*/  LOP3.LUT R46, R50, 0xffff0000, RZ, 0xc0, !PT ;  /* 0xffff0000322e7812 */ /* 0x000fe200078ec0ff */
[----:B------:R-:W3:Y:S01]  /*7df0*/  LDTM.16dp256bit.x8 R4, tmem[UR4+0x80] ;  /* 0x00008004000479ee */ /* 0x000ee200081a0000 */
[C---:B------:R-:W-:Y:S01]  /*7e00*/  SHF.L.U32 R45, R51.reuse, 0x10, RZ ;  /* 0x00000010332d7819 */ /* 0x040fe200000006ff */
[----:B------:R-:W-:Y:S01]  /*7e10*/  NOP ;  /* 0x0000000000007918 */ /* 0x000fe20000000000 */
[----:B------:R-:W-:Y:S02]  /*7e20*/  LOP3.LUT R48, R51, 0xffff0000, RZ, 0xc0, !PT ;  /* 0xffff000033307812 */ /* 0x000fe400078ec0ff */
[----:B------:R-:W-:Y:S02]  /*7e30*/  R2UR UR5, R95 ;  /* 0x000000005f0572ca */ /* 0x000fe400000e0000 */
[C---:B------:R-:W-:Y:S02]  /*7e40*/  SHF.L.U32 R47, R52.reuse, 0x10, RZ ;  /* 0x00000010342f7819 */ /* 0x040fe400000006ff */
[----:B------:R-:W-:Y:S02]  /*7e50*/  LOP3.LUT R50, R52, 0xffff0000, RZ, 0xc0, !PT ;  /* 0xffff000034327812 */ /* 0x000fe400078ec0ff */
[C---:B------:R-:W-:Y:S02]  /*7e60*/  SHF.L.U32 R49, R53.reuse, 0x10, RZ ;  /* 0x0000001035317819 */ /* 0x040fe400000006ff */
[----:B------:R-:W-:Y:S02]  /*7e70*/  LOP3.LUT R52, R53, 0xffff0000, RZ, 0xc0, !PT ;  /* 0xffff000035347812 */ /* 0x000fe400078ec0ff */
[C---:B------:R-:W-:Y:S02]  /*7e80*/  SHF.L.U32 R51, R54.reuse, 0x10, RZ ;  /* 0x0000001036337819 */ /* 0x040fe400000006ff */
[----:B------:R-:W-:Y:S01]  /*7e90*/  LOP3.LUT R54, R54, 0xffff0000, RZ, 0xc0, !PT ;  /* 0xffff000036367812 */ /* 0x000fe200078ec0ff */
[----:B------:R-:W-:Y:S01]  /*7ea0*/  UIADD3 UR4, UPT, UPT, UR5, 0xe0, URZ ;  /* 0x000000e005047890 */ /* 0x000fe2000fffe0ff */
[C---:B------:R-:W-:Y:S02]  /*7eb0*/  SHF.L.U32 R53, R55.reuse, 0x10, RZ ;  /* 0x0000001037357819 */ /* 0x040fe400000006ff */
[----:B-1----:R-:W-:Y:S02]  /*7ec0*/  LOP3.LUT R56, R55, 0xffff0000, RZ, 0xc0, !PT ;  /* 0xffff000037387812 */ /* 0x002fe400078ec0ff */
[C---:B------:R-:W-:Y:S01]  /*7ed0*/  SHF.L.U32 R55, R60.reuse, 0x10, RZ ;  /* 0x000000103c377819 */ /* 0x040fe200000006ff */
[----:B--2---:R-:W-:Y:S01]  /*7ee0*/  UPRMT UR4, UR6, 0x654, UR4 ;  /* 0x0000065406047896 */ /* 0x004fe20008000004 */
[C---:B---3--:R-:W-:Y:S01]  /*7ef0*/  FMUL R4, R37.reuse, R4 ;  /* 0x0000000425047220 */ /* 0x048fe20000400000 */
[C---:B------:R-:W-:Y:S01]  /*7f00*/  FMUL R5, R37.reuse, R5 ;  /* 0x0000000525057220 */ /* 0x040fe20000400000 */
[----:B------:R-:W-:Y:S01]  /*7f10*/  FMUL R6, R37, R6 ;  /* 0x0000000625067220 */ /* 0x000fe20000400000 */
[----:B------:R-:W-:Y:S01]  /*7f20*/  LOP3.LUT R58, R60, 0xffff0000, RZ, 0xc0, !PT ;  /* 0xffff00003c3a7812 */ /* 0x000fe200078ec0ff */
[C---:B------:R-:W-:Y:S01]  /*7f30*/  FFMA R4, R39.reuse, R40, R4 ;  /* 0x0000002827047223 */ /* 0x040fe20000000004 */
[----:B------:R-:W-:Y:S01]  /*7f40*/  FFMA R5, R39, R42, R5 ;  /* 0x0000002a27057223 */ /* 0x000fe20000000005 */
[----:B------:R-:W-:Y:S01]  /*7f50*/  SHF.L.U32 R57, R61, 0x10, RZ ;  /* 0x000000103d397819 */ /* 0x000fe200000006ff */
[----:B------:R-:W-:Y:S01]  /*7f60*/  FFMA R6, R39, R41, R6 ;  /* 0x0000002927067223 */ /* 0x000fe20000000006 */
[----:B------:R-:W-:Y:S01]  /*7f70*/  SYNCS.ARRIVE.TRANS64.RED.A1T0 RZ, [UR4], RZ ;  /* 0x000000ffffff79a7 */ /* 0x000fe20008100404 */
[----:B------:R-:W-:Y:S01]  /*7f80*/  FMUL R7, R37, R7 ;  /* 0x0000000725077220 */ /* 0x000fe20000400000 */
[----:B------:R-:W-:Y:S01]  /*7f90*/  LOP3.LUT R60, R61, 0xffff0000, RZ, 0xc0, !PT ;  /* 0xffff00003d3c7812 */ /* 0x000fe200078ec0ff */
[----:B------:R-:W-:Y:S01]  /*7fa0*/  FMUL R8, R37, R8 ;  /* 0x0000000825087220 */ /* 0x000fe20000400000 */
[----:B------:R-:W-:Y:S01]  /*7fb0*/  F2FP.BF16.F32.PACK_AB R40, R5, R4 ;  /* 0x000000040528723e */ /* 0x000fe200000010ff */
[----:B------:R-:W-:Y:S01]  /*7fc0*/  FFMA R7, R39, R44, R7 ;  /* 0x0000002c27077223 */ /* 0x000fe20000000007 */
[----:B------:R-:W-:Y:S01]  /*7fd0*/  FMUL R9, R37, R9 ;  /* 0x0000000925097220 */ /* 0x000fe20000400000 */
[----:B------:R-:W-:Y:S01]  /*7fe0*/  FFMA R8, R39, R43, R8 ;  /* 0x0000002b27087223 */ /* 0x000fe20000000008 */
[C---:B------:R-:W-:Y:S01]  /*7ff0*/  SHF.L.U32 R59, R62.reuse, 0x10, RZ ;  /* 0x000000103e3b7819 */ /* 0x040fe200000006ff */
[----:B------:R-:W-:Y:S01]  /*8000*/  FMUL R0, R37, R10 ;  /* 0x0000000a25007220 */ /* 0x000fe20000400000 */
[----:B------:R-:W-:Y:S01]  /*8010*/  F2FP.BF16.F32.PACK_AB R41, R7, R6 ;  /* 0x000000060729723e */ /* 0x000fe200000010ff */
[----:B------:R-:W-:Y:S01]  /*8020*/  FFMA R9, R39, R46, R9 ;  /* 0x0000002e27097223 */ /* 0x000fe20000000009 */
[----:B------:R-:W-:Y:S01]  /*8030*/  FMUL R3, R37, R11 ;  /* 0x0000000b25037220 */ /* 0x000fe20000400000 */
[----:B------:R-:W-:Y:S01]  /*8040*/  FFMA R0, R39, R45, R0 ;  /* 0x0000002d27007223 */ /* 0x000fe20000000000 */
[----:B------:R-:W-:Y:S01]  /*8050*/  LOP3.LUT R62, R62, 0xffff0000, RZ, 0xc0, !PT ;  /* 0xffff00003e3e7812 */ /* 0x000fe200078ec0ff */
[----:B------:R-:W-:Y:S01]  /*8060*/  FMUL R10, R37, R12 ;  /* 0x0000000c250a7220 */ /* 0x000fe20000400000 */
[----:B------:R-:W-:Y:S01]  /*8070*/  F2FP.BF16.F32.PACK_AB R42, R9, R8 ;  /* 0x00000008092a723e */ /* 0x000fe200000010ff */
[----:B------:R-:W-:Y:S01]  /*8080*/  FFMA R3, R39, R48, R3 ;  /* 0x0000003027037223 */ /* 0x000fe20000000003 */
[----:B------:R-:W-:Y:S01]  /*8090*/  FMUL R11, R37, R13 ;  /* 0x0000000d250b7220 */ /* 0x000fe20000400000 */
[----:B------:R-:W-:Y:S01]  /*80a0*/  FFMA R10, R39, R47, R10 ;  /* 0x0000002f270a7223 */ /* 0x000fe2000000000a */
[----:B------:R-:W-:Y:S01]  /*80b0*/  SHF.L.U32 R61, R63, 0x10, RZ ;  /* 0x000000103f3d7819 */ /* 0x000fe200000006ff */
[----:B------:R-:W-:Y:S01]  /*80c0*/  FMUL R14, R37, R14 ;  /* 0x0000000e250e7220 */ /* 0x000fe20000400000 */
[----:B------:R-:W-:Y:S01]  /*80d0*/  F2FP.BF16.F32.PACK_AB R43, R3, R0 ;  /* 0x00000000032b723e */ /* 0x000fe200000010ff */
[----:B------:R-:W-:Y:S01]  /*80e0*/  FFMA R11, R39, R50, R11 ;  /* 0x00000032270b7223 */ /* 0x000fe2000000000b */
[----:B------:R-:W-:Y:S01]  /*80f0*/  FMUL R15, R37, R15 ;  /* 0x0000000f250f7220 */ /* 0x000fe20000400000 */
[----:B------:R-:W-:Y:S01]  /*8100*/  FFMA R14, R39, R49, R14 ;  /* 0x00000031270e7223 */ /* 0x000fe2000000000e */
[----:B------:R-:W-:Y:S01]  /*8110*/  LOP3.LUT R64, R63, 0xffff0000, RZ, 0xc0, !PT ;  /* 0xffff00003f407812 */ /* 0x000fe200078ec0ff */
[----:B------:R1:W-:Y:S01]  /*8120*/  STSM.16.M88.4 [R93+0x4400], R40 ;  /* 0x004400285d007844 */ /* 0x0003e20000000200 */
[----:B------:R-:W-:Y:S01]  /*8130*/  F2FP.BF16.F32.PACK_AB R96, R11, R10 ;  /* 0x0000000a0b60723e */ /* 0x000fe200000010ff */
[----:B------:R-:W-:Y:S01]  /*8140*/  FFMA R15, R39, R52, R15 ;  /* 0x00000034270f7223 */ /* 0x000fe2000000000f */
[C---:B------:R-:W-:Y:S01]  /*8150*/  FMUL R12, R37.reuse, R16 ;  /* 0x00000010250c7220 */ /* 0x040fe20000400000 */
[C---:B------:R-:W-:Y:S01]  /*8160*/  FMUL R13, R37.reuse, R17 ;  /* 0x00000011250d7220 */ /* 0x040fe20000400000 */
[----:B------:R-:W-:Y:S01]  /*8170*/  FMUL R18, R37, R18 ;  /* 0x0000001225127220 */ /* 0x000fe20000400000 */
[C---:B------:R-:W-:Y:S01]  /*8180*/  SHF.L.U32 R63, R68.reuse, 0x10, RZ ;  /* 0x00000010443f7819 */ /* 0x040fe200000006ff */
[----:B------:R-:W-:Y:S01]  /*8190*/  FFMA R12, R39, R51, R12 ;  /* 0x00000033270c7223 */ /* 0x000fe2000000000c */
[----:B------:R-:W-:Y:S01]  /*81a0*/  F2FP.BF16.F32.PACK_AB R97, R15, R14 ;  /* 0x0000000e0f61723e */ /* 0x000fe200000010ff */
[C---:B------:R-:W-:Y:S01]  /*81b0*/  FFMA R13, R39.reuse, R54, R13 ;  /* 0x00000036270d7223 */ /* 0x040fe2000000000d */
[----:B------:R-:W-:Y:S01]  /*81c0*/  FFMA R18, R39, R53, R18 ;  /* 0x0000003527127223 */ /* 0x000fe20000000012 */
[C---:B------:R-:W-:Y:S01]  /*81d0*/  FMUL R19, R37.reuse, R19 ;  /* 0x0000001325137220 */ /* 0x040fe20000400000 */
        /* <DEDUP_REMOVED lines=22> */
[----:B------:R-:W-:Y:S01]  /*8340*/  FFMA R21, R39, R62, R21 ;  /* 0x0000003e27157223 */ /* 0x000fe20000000015 */
[C---:B------:R-:W-:Y:S01]  /*8350*/  FMUL R27, R37.reuse, R27 ;  /* 0x0000001b251b7220 */ /* 0x040fe20000400000 */
[C---:B------:R-:W-:Y:S01]  /*8360*/  FMUL R24, R37.reuse, R28 ;  /* 0x0000001c25187220 */ /* 0x040fe20000400000 */
[----:B------:R-:W-:Y:S01]  /*8370*/  FMUL R25, R37, R29 ;  /* 0x0000001d25197220 */ /* 0x000fe20000400000 */
[----:B------:R-:W-:Y:S01]  /*8380*/  FFMA R26, R39, R61, R26 ;  /* 0x0000003d271a7223 */ /* 0x000fe2000000001a */
[----:B------:R-:W-:Y:S01]  /*8390*/  FMUL R30, R37, R30 ;  /* 0x0000001e251e7220 */ /* 0x000fe20000400000 */
[----:B------:R-:W-:Y:S01]  /*83a0*/  FFMA R27, R39, R64, R27 ;  /* 0x00000040271b7223 */ /* 0x000fe2000000001b */
[----:B------:R-:W-:Y:S01]  /*83b0*/  FMUL R31, R37, R31 ;  /* 0x0000001f251f7220 */ /* 0x000fe20000400000 */
[----:B------:R-:W-:Y:S01]  /*83c0*/  FFMA R24, R39, R63, R24 ;  /* 0x0000003f27187223 */ /* 0x000fe20000000018 */
[----:B------:R-:W-:Y:S01]  /*83d0*/  LOP3.LUT R70, R70, 0xffff0000, RZ, 0xc0, !PT ;  /* 0xffff000046467812 */ /* 0x000fe200078ec0ff */
[----:B------:R-:W-:Y:S01]  /*83e0*/  FMUL R28, R37, R32 ;  /* 0x00000020251c7220 */ /* 0x000fe20000400000 */
[----:B------:R-:W-:Y:S01]  /*83f0*/  FFMA R25, R39, R66, R25 ;  /* 0x0000004227197223 */ /* 0x000fe20000000019 */
[----:B------:R-:W-:Y:S01]  /*8400*/  SHF.L.U32 R69, R71, 0x10, RZ ;  /* 0x0000001047457819 */ /* 0x000fe200000006ff */
[----:B------:R-:W-:Y:S01]  /*8410*/  FMUL R29, R37, R33 ;  /* 0x00000021251d7220 */ /* 0x000fe20000400000 */
[----:B------:R-:W-:Y:S01]  /*8420*/  FFMA R30, R39, R65, R30 ;  /* 0x00000041271e7223 */ /* 0x000fe2000000001e */
[----:B------:R-:W-:Y:S01]  /*8430*/  LOP3.LUT R72, R71, 0xffff0000, RZ, 0xc0, !PT ;  /* 0xffff000047487812 */ /* 0x000fe200078ec0ff */
        /* <DEDUP_REMOVED lines=33> */
.L_x_124:
[----:B------:R-:W-:Y:S05]  /*8650*/  BSYNC.RECONVERGENT B0 ;  /* 0x0000000000007941 */ /* 0x000fea0003800200 */
.L_x_123:
[----:B------:R-:W-:Y:S01]  /*8660*/  BAR.SYNC.DEFER_BLOCKING 0x1, 0x80 ;  /* 0x0042000000007b1d */ /* 0x000fe20000010000 */
[----:B------:R-:W-:Y:S01]  /*8670*/  UIADD3 UR4, UPT, UPT, UR46, 0x1, URZ ;  /* 0x000000012e047890 */ /* 0x000fe2000fffe0ff */
[----:B------:R-:W-:Y:S03]  /*8680*/  IADD3 R0, PT, PT, R36, 0x1, RZ ;  /* 0x0000000124007810 */ /* 0x000fe60007ffe0ff */
[----:B------:R-:W-:Y:S09]  /*8690*/  UISETP.GT.U32.AND UP0, UPT, UR4, -0x3, UPT ;  /* 0xfffffffd0400788c */ /* 0x000ff2000bf04070 */
[----:B------:R-:W-:Y:S05]  /*86a0*/  BRA.U UP0, `(.L_x_125) ;  /* 0x0000000100287547 */ /* 0x000fea000b800000 */
[----:B------:R-:W2:Y:S01]  /*86b0*/  S2R R3, SR_CgaCtaId ;  /* 0x0000000000037919 */ /* 0x000ea20000008800 */
[----:B------:R-:W-:Y:S01]  /*86c0*/  ISETP.NE.AND P0, PT, R91, RZ, PT ;  /* 0x000000ff5b00720c */ /* 0x000fe20003f05270 */
[----:B------:R-:W-:Y:S01]  /*86d0*/  IMAD.U32 R4, RZ, RZ, UR45 ;  /* 0x0000002dff047e24 */ /* 0x000fe2000f8e00ff */
[----:B------:R-:W-:Y:S04]  /*86e0*/  UIADD3 UR4, UPT, UPT, UR45, 0x1, URZ ;  /* 0x000000012d047890 */ /* 0x000fe8000fffe0ff */
[----:B------:R-:W-:Y:S04]  /*86f0*/  UISETP.NE.AND UP0, UPT, UR4, 0x3, UPT ;  /* 0x000000030400788c */ /* 0x000fe8000bf05270 */
[----:B------:R-:W-:Y:S03]  /*8700*/  USEL UR45, UR4, URZ, UP0 ;  /* 0x000000ff042d7287 */ /* 0x000fe60008000000 */
[----:B------:R-:W-:Y:S05]  /*8710*/  @P0 LEA R4, R4, UR44, 0x3 ;  /* 0x0000002c04040c11 */ /* 0x000fea000f8e18ff */
[----:B------:R-:W-:Y:S05]  /*8720*/  @P0 VIADD R4, R4, 0x78 ;  /* 0x0000007804040836 */ /* 0x000fea0000000000 */
[----:B--2---:R-:W-:Y:S04]  /*8730*/  @P0 PRMT R3, R3, 0x654, R4 ;  /* 0x0000065403030816 */ /* 0x004fe80000000004 */
[----:B------:R2:W-:Y:S03]  /*8740*/  @P0 SYNCS.ARRIVE.TRANS64.RED.A1T0 RZ, [R3+URZ], RZ ;  /* 0x000000ff03ff09a7 */ /* 0x0005e600081004ff */
.L_x_125:
[----:B------:R-:W-:Y:S01]  /*8750*/  R2UR UR4, R80 ;  /* 0x00000000500472ca */ /* 0x000fe200000e0000 */
[----:B------:R-:W-:Y:S01]  /*8760*/  UISETP.NE.AND UP0, UPT, UR60, URZ, UPT ;  /* 0x000000ff3c00728c */ /* 0x000fe2000bf05270 */
[----:B------:R-:W-:Y:S01]  /*8770*/  ISETP.NE.AND P0, PT, R84, 0x2, PT ;  /* 0x000000025400780c */ /* 0x000fe20003f05270 */
[----:B------:R-:W-:Y:S01]  /*8780*/  UIADD3 UR24, UPT, UPT, UR37, UR61, URZ ;  /* 0x0000003d25187290 */ /* 0x000fe2000fffe0ff */
[----:B------:R-:W-:Y:S01]  /*8790*/  ISETP.NE.AND P1, PT, R0, 0x4, PT ;  /* 0x000000040000780c */ /* 0x000fe20003f25270 */
[----:B------:R-:W-:Y:S01]  /*87a0*/  UIADD3 UR46, UPT, UPT, UR46, 0x3, URZ ;  /* 0x000000032e2e7890 */ /* 0x000fe2000fffe0ff */
[----:B------:R-:W-:Y:S01]  /*87b0*/  SEL R4, RZ, 0x1, P0 ;  /* 0x00000001ff047807 */ /* 0x000fe20000000000 */
[----:B------:R-:W-:Y:S01]  /*87c0*/  UMOV UR36, UR59 ;  /* 0x0000003b00247c82 */ /* 0x000fe20008000000 */
[----:B--2---:R-:W-:Y:S02]  /*87d0*/  SEL R3, RZ, 0x1, P1 ;  /* 0x00000001ff037807 */ /* 0x004fe40000800000 */
[----:B------:R-:W-:Y:S02]  /*87e0*/  LOP3.LUT R85, R85, R4, RZ, 0x3c, !PT ;  /* 0x0000000455557212 */ /* 0x000fe400078e3cff */
[----:B------:R-:W-:Y:S01]  /*87f0*/  LOP3.LUT R86, R86, R3, RZ, 0x3c, !PT ;  /* 0x0000000356567212 */ /* 0x000fe200078e3cff */
[----:B------:R-:W-:Y:S01]  /*8800*/  UIADD3 UR20, UPT, UPT, UR38, UR4, URZ ;  /* 0x0000000426147290 */ /* 0x000fe2000fffe0ff */
[----:B------:R-:W-:Y:S02]  /*8810*/  SEL R84, R84, RZ, P0 ;  /* 0x000000ff54547207 */ /* 0x000fe40000000000 */
[----:B------:R-:W-:Y:S01]  /*8820*/  SEL R36, R0, RZ, P1 ;  /* 0x000000ff00247207 */ /* 0x000fe20000800000 */
[----:B------:R-:W-:Y:S08]  /*8830*/  BRA.U UP0, `(.L_x_126) ;  /* 0xffffffc900a87547 */ /* 0x000ff0000b83ffff */
[----:B------:R-:W-:-:S13]  /*8840*/  R2UR UR4, R81 ;  /* 0x00000000510472ca */ /* 0x000fda00000e0000 */
[----:B------:R-:W-:-:S09]  /*8850*/  UISETP.NE.AND UP0, UPT, UR4, URZ, UPT ;  /* 0x000000ff0400728c */ /* 0x000fd2000bf05270 */
[----:B------:R-:W-:Y:S05]  /*8860*/  BRA.U !UP0, `(.L_x_127) ;  /* 0x0000000108487547 */ /* 0x000fea000b800000 */
[----:B------:R-:W2:Y:S02]  /*8870*/  LDCU.64 UR4, c[0x0][0x890] ;  /* 0x00011200ff0477ac */ /* 0x000ea40008000a00 */
[----:B--2---:R-:W-:-:S04]  /*8880*/  UISETP.NE.U32.AND UP0, UPT, UR4, URZ, UPT ;  /* 0x000000ff0400728c */ /* 0x004fc8000bf05070 */
[----:B------:R-:W-:-:S09]  /*8890*/  UISETP.NE.AND.EX UP0, UPT, UR5, URZ, UPT, UP0 ;  /* 0x000000ff0500728c */ /* 0x000fd2000bf05300 */
[----:B------:R-:W-:Y:S05]  /*88a0*/  BRA.U UP0, `(.L_x_128) ;  /* 0x00000001000c7547 */ /* 0x000fea000b800000 */
[----:B------:R-:W-:-:S13]  /*88b0*/  FSETP.NEU.AND P0, PT, R39, RZ, PT ;  /* 0x000000ff2700720b */ /* 0x000fda0003f0d000 */
[----:B------:R-:W-:Y:S05]  /*88c0*/  @!P0 EXIT ;  /* 0x000000000000894d */ /* 0x000fea0003800000 */
[----:B------:R-:W-:Y:S05]  /*88d0*/  BRA `(.L_x_127) ;  /* 0x00000000002c7947 */ /* 0x000fea0003800000 */
.L_x_128:
[----:B------:R-:W-:Y:S01]  /*88e0*/  ISETP.NE.AND P0, PT, R83, RZ, PT ;  /* 0x000000ff5300720c */ /* 0x000fe20003f05270 */
[----:B------:R-:W-:-:S12]  /*88f0*/  BSSY.RECONVERGENT B0, `(.L_x_127) ;  /* 0x0000009000007945 */ /* 0x000fd80003800200 */
[----:B------:R-:W-:Y:S05]  /*8900*/  @P0 BRA `(.L_x_129) ;  /* 0x0000000000140947 */ /* 0x000fea0003800000 */
[----:B------:R-:W2:Y:S02]  /*8910*/  LDCU.64 UR4, c[0x0][0x888] ;  /* 0x00011100ff0477ac */ /* 0x000ea40008000a00 */
[----:B--2---:R-:W-:-:S04]  /*8920*/  ISETP.NE.U32.AND P0, PT, RZ, UR4, PT ;  /* 0x00000004ff007c0c */ /* 0x004fc8000bf05070 */
[----:B------:R-:W-:-:S13]  /*8930*/  ISETP.NE.AND.EX P0, PT, RZ, UR5, PT, P0 ;  /* 0x00000005ff007c0c */ /* 0x000fda000bf05300 */
[----:B------:R-:W-:Y:S05]  /*8940*/  @!P0 EXIT ;  /* 0x000000000000894d */ /* 0x000fea0003800000 */
[----:B------:R-:W-:Y:S05]  /*8950*/  BRA `(.L_x_130) ;  /* 0x0000000000087947 */ /* 0x000fea0003800000 */
.L_x_129:
[----:B------:R-:W-:-:S13]  /*8960*/  FSETP.NEU.AND P0, PT, R39, RZ, PT ;  /* 0x000000ff2700720b */ /* 0x000fda0003f0d000 */
[----:B------:R-:W-:Y:S05]  /*8970*/  @!P0 EXIT ;  /* 0x000000000000894d */ /* 0x000fea0003800000 */
.L_x_130:
[----:B------:R-:W-:Y:S05]  /*8980*/  BSYNC.RECONVERGENT B0 ;  /* 0x0000000000007941 */ /* 0x000fea0003800200 */
.L_x_127:
[----:B------:R-:W2:Y:S01]  /*8990*/  S2UR UR5, SR_CgaCtaId ;  /* 0x00000000000579c3 */ /* 0x000ea20000008800 */
[----:B------:R-:W-:Y:S01]  /*89a0*/  ULEA UR4, UR45, UR44, 0x3 ;  /* 0x0000002c2d047291 */ /* 0x000fe2000f8e18ff */
[----:B------:R-:W-:-:S04]  /*89b0*/  DEPBAR.LE SB0, 0x0 ;  /* 0x000080000000791a */ /* 0x000fc80000000000 */
[----:B------:R-:W-:-:S04]  /*89c0*/  UIADD3 UR4, UPT, UPT, UR4, 0x78, URZ ;  /* 0x0000007804047890 */ /* 0x000fc8000fffe0ff */
[----:B--2---:R-:W-:-:S09]  /*89d0*/  UPRMT UR4, UR5, 0x654, UR4 ;  /* 0x0000065405047896 */ /* 0x004fd20008000004 */
[----:B------:R-:W-:Y:S01]  /*89e0*/  SYNCS.ARRIVE.TRANS64.RED.A1T0 RZ, [UR4], RZ ;  /* 0x000000ffffff79a7 */ /* 0x000fe20008100404 */
[----:B------:R-:W-:Y:S05]  /*89f0*/  EXIT ;  /* 0x000000000000794d */ /* 0x000fea0003800000 */
.L_x_24:
[----:B--2---:R2:W3:Y:S02]  /*8a00*/  SYNCS.PHASECHK.TRANS64.TRYWAIT P0, [R0+URZ+0x110], R3 ;  /* 0x00011003000075a7 */ /* 0x0044e400080011ff */
[----:B---3--:R-:W-:Y:S05]  /*8a10*/  @!P0 NANOSLEEP.SYNCS 0x989680 ;  /* 0x009896800000895d */ /* 0x008fea0003900000 */
[----:B------:R-:W3:Y:S02]  /*8a20*/  @!P0 SYNCS.PHASECHK.TRANS64 P0, [R0+URZ+0x110], R3 ;  /* 0x00011003000085a7 */ /* 0x000ee400080010ff */
[----:B---3--:R-:W-:Y:S05]  /*8a30*/  @!P0 BRA `(.L_x_24) ;  /* 0xfffffffc00f08947 */ /* 0x008fea000383ffff */
[----:B------:R-:W-:Y:S05]  /*8a40*/  BRA `(.L_x_131) ;  /* 0xffffff8c00b47947 */ /* 0x000fea000383ffff */
.L_x_27:
[----:B--2---:R-:W-:Y:S07]  /*8a50*/  MOV R0, UR33 ;  /* 0x0000002100007c02 */ /* 0x004fee0008000f00 */
.L_x_132:
[----:B--2---:R2:W3:Y:S02]  /*8a60*/  SYNCS.PHASECHK.TRANS64.TRYWAIT P0, [R0+URZ+0x30], R3 ;  /* 0x00003003000075a7 */ /* 0x0044e400080011ff */
[----:B---3--:R-:W-:Y:S05]  /*8a70*/  @!P0 NANOSLEEP.SYNCS 0x989680 ;  /* 0x009896800000895d */ /* 0x008fea0003900000 */
[----:B------:R-:W3:Y:S02]  /*8a80*/  @!P0 SYNCS.PHASECHK.TRANS64 P0, [R0+URZ+0x30], R3 ;  /* 0x00003003000085a7 */ /* 0x000ee400080010ff */
[----:B---3--:R-:W-:Y:S05]  /*8a90*/  @!P0 BRA `(.L_x_132) ;  /* 0xfffffffc00f08947 */ /* 0x008fea000383ffff */
[----:B------:R-:W-:Y:S05]  /*8aa0*/  BRA `(.L_x_26) ;  /* 0xffffff8c00f47947 */ /* 0x000fea000383ffff */
.L_x_34:
[----:B-1----:R-:W-:Y:S07]  /*8ab0*/  MOV R0, UR9 ;  /* 0x0000000900007c02 */ /* 0x002fee0008000f00 */
.L_x_133:
[----:B-1----:R1:W2:Y:S02]  /*8ac0*/  SYNCS.PHASECHK.TRANS64.TRYWAIT P0, [R0+URZ+0x30], R3 ;  /* 0x00003003000075a7 */ /* 0x0022a400080011ff */
[----:B--2---:R-:W-:Y:S05]  /*8ad0*/  @!P0 NANOSLEEP.SYNCS 0x989680 ;  /* 0x009896800000895d */ /* 0x004fea0003900000 */
[----:B------:R-:W2:Y:S02]  /*8ae0*/  @!P0 SYNCS.PHASECHK.TRANS64 P0, [R0+URZ+0x30], R3 ;  /* 0x00003003000085a7 */ /* 0x000ea400080010ff */
[----:B--2---:R-:W-:Y:S05]  /*8af0*/  @!P0 BRA `(.L_x_133) ;  /* 0xfffffffc00f08947 */ /* 0x004fea000383ffff */
[----:B------:R-:W-:Y:S05]  /*8b00*/  BRA `(.L_x_33) ;  /* 0xffffff9000b47947 */ /* 0x000fea000383ffff */
.L_x_39:
[----:B-1----:R1:W2:Y:S02]  /*8b10*/  SYNCS.PHASECHK.TRANS64.TRYWAIT P0, [R3+URZ+0xa0], R0 ;  /* 0x0000a000030075a7 */ /* 0x0022a400080011ff */
[----:B--2---:R-:W-:Y:S05]  /*8b20*/  @!P0 NANOSLEEP.SYNCS 0x989680 ;  /* 0x009896800000895d */ /* 0x004fea0003900000 */
[----:B------:R-:W2:Y:S02]  /*8b30*/  @!P0 SYNCS.PHASECHK.TRANS64 P0, [R3+URZ+0xa0], R0 ;  /* 0x0000a000030085a7 */ /* 0x000ea400080010ff */
[----:B--2---:R-:W-:Y:S05]  /*8b40*/  @!P0 BRA `(.L_x_39) ;  /* 0xfffffffc00f08947 */ /* 0x004fea000383ffff */
[----:B------:R-:W-:Y:S05]  /*8b50*/  BRA `(.L_x_134) ;  /* 0xffffff9400547947 */ /* 0x000fea000383ffff */
.L_x_43:
[----:B-1----:R-:W-:-:S07]  /*8b60*/  MOV R0, UR4 ;  /* 0x0000000400007c02 */ /* 0x002fce0008000f00 */
.L_x_135:
[----:B-1----:R1:W2:Y:S02]  /*8b70*/  SYNCS.PHASECHK.TRANS64.TRYWAIT P0, [R0+URZ], R3 ;  /* 0x00000003000075a7 */ /* 0x0022a400080011ff */
[----:B--2---:R-:W-:Y:S05]  /*8b80*/  @!P0 NANOSLEEP.SYNCS 0x989680 ;  /* 0x009896800000895d */ /* 0x004fea0003900000 */
[----:B------:R-:W2:Y:S02]  /*8b90*/  @!P0 SYNCS.PHASECHK.TRANS64 P0, [R0+URZ], R3 ;  /* 0x00000003000085a7 */ /* 0x000ea400080010ff */
[----:B--2---:R-:W-:Y:S05]  /*8ba0*/  @!P0 BRA `(.L_x_135) ;  /* 0xfffffffc00f08947 */ /* 0x004fea000383ffff */
[----:B------:R-:W-:Y:S05]  /*8bb0*/  BRA `(.L_x_136) ;  /* 0xffffff9800fc7947 */ /* 0x000fea000383ffff */
.L_x_44:
[----:B------:R-:W-:-:S07]  /*8bc0*/  MOV R0, UR5 ;  /* 0x0000000500007c02 */ /* 0x000fce0008000f00 */
.L_x_137:
[----:B-1----:R1:W2:Y:S02]  /*8bd0*/  SYNCS.PHASECHK.TRANS64.TRYWAIT P0, [R0+URZ], R3 ;  /* 0x00000003000075a7 */ /* 0x0022a400080011ff */
[----:B--2---:R-:W-:Y:S05]  /*8be0*/  @!P0 NANOSLEEP.SYNCS 0x989680 ;  /* 0x009896800000895d */ /* 0x004fea0003900000 */
[----:B------:R-:W2:Y:S02]  /*8bf0*/  @!P0 SYNCS.PHASECHK.TRANS64 P0, [R0+URZ], R3 ;  /* 0x00000003000085a7 */ /* 0x000ea400080010ff */
[----:B--2---:R-:W-:Y:S05]  /*8c00*/  @!P0 BRA `(.L_x_137) ;  /* 0xfffffffc00f08947 */ /* 0x004fea000383ffff */
[----:B------:R-:W-:Y:S05]  /*8c10*/  BRA `(.L_x_138) ;  /* 0xffffff9c00087947 */ /* 0x000fea000383ffff */
.L_x_45:
[----:B------:R-:W-:-:S07]  /*8c20*/  MOV R0, UR5 ;  /* 0x0000000500007c02 */ /* 0x000fce0008000f00 */
.L_x_139:
[----:B-1----:R1:W2:Y:S02]  /*8c30*/  SYNCS.PHASECHK.TRANS64.TRYWAIT P0, [R0+URZ], R3 ;  /* 0x00000003000075a7 */ /* 0x0022a400080011ff */
[----:B--2---:R-:W-:Y:S05]  /*8c40*/  @!P0 NANOSLEEP.SYNCS 0x989680 ;  /* 0x009896800000895d */ /* 0x004fea0003900000 */
[----:B------:R-:W2:Y:S02]  /*8c50*/  @!P0 SYNCS.PHASECHK.TRANS64 P0, [R0+URZ], R3 ;  /* 0x00000003000085a7 */ /* 0x000ea400080010ff */
[----:B--2---:R-:W-:Y:S05]  /*8c60*/  @!P0 BRA `(.L_x_139) ;  /* 0xfffffffc00f08947 */ /* 0x004fea000383ffff */
[----:B------:R-:W-:Y:S05]  /*8c70*/  BRA `(.L_x_140) ;  /* 0xffffff9c00147947 */ /* 0x000fea000383ffff */
.L_x_46:
[----:B------:R-:W-:-:S07]  /*8c80*/  MOV R0, UR5 ;  /* 0x0000000500007c02 */ /* 0x000fce0008000f00 */
.L_x_141:
[----:B-1----:R1:W2:Y:S02]  /*8c90*/  SYNCS.PHASECHK.TRANS64.TRYWAIT P0, [R0+URZ], R3 ;  /* 0x00000003000075a7 */ /* 0x0022a400080011ff */
[----:B--2---:R-:W-:Y:S05]  /*8ca0*/  @!P0 NANOSLEEP.SYNCS 0x989680 ;  /* 0x009896800000895d */ /* 0x004fea0003900000 */
[----:B------:R-:W2:Y:S02]  /*8cb0*/  @!P0 SYNCS.PHASECHK.TRANS64 P0, [R0+URZ], R3 ;  /* 0x00000003000085a7 */ /* 0x000ea400080010ff */
[----:B--2---:R-:W-:Y:S05]  /*8cc0*/  @!P0 BRA `(.L_x_141) ;  /* 0xfffffffc00f08947 */ /* 0x004fea000383ffff */
[----:B------:R-:W-:Y:S05]  /*8cd0*/  BRA `(.L_x_142) ;  /* 0xffffff9c00207947 */ /* 0x000fea000383ffff */
.L_x_47:
[----:B------:R-:W-:-:S07]  /*8ce0*/  MOV R0, UR5 ;  /* 0x0000000500007c02 */ /* 0x000fce0008000f00 */
.L_x_143:
[----:B-1----:R1:W2:Y:S02]  /*8cf0*/  SYNCS.PHASECHK.TRANS64.TRYWAIT P0, [R0+URZ], R3 ;  /* 0x00000003000075a7 */ /* 0x0022a400080011ff */
[----:B--2---:R-:W-:Y:S05]  /*8d00*/  @!P0 NANOSLEEP.SYNCS 0x989680 ;  /* 0x009896800000895d */ /* 0x004fea0003900000 */
[----:B------:R-:W2:Y:S02]  /*8d10*/  @!P0 SYNCS.PHASECHK.TRANS64 P0, [R0+URZ], R3 ;  /* 0x00000003000085a7 */ /* 0x000ea400080010ff */
[----:B--2---:R-:W-:Y:S05]  /*8d20*/  @!P0 BRA `(.L_x_143) ;  /* 0xfffffffc00f08947 */ /* 0x004fea000383ffff */
[----:B------:R-:W-:Y:S05]  /*8d30*/  BRA `(.L_x_144) ;  /* 0xffffff9c002c7947 */ /* 0x000fea000383ffff */
.L_x_50:
[----:B-1----:R1:W2:Y:S02]  /*8d40*/  SYNCS.PHASECHK.TRANS64.TRYWAIT P0, [R2+URZ+0x100], R5 ;  /* 0x00010005020075a7 */ /* 0x0022a400080011ff */
[----:B--2---:R-:W-:Y:S05]  /*8d50*/  @!P0 NANOSLEEP.SYNCS 0x989680 ;  /* 0x009896800000895d */ /* 0x004fea0003900000 */
[----:B------:R-:W2:Y:S02]  /*8d60*/  @!P0 SYNCS.PHASECHK.TRANS64 P0, [R2+URZ+0x100], R5 ;  /* 0x00010005020085a7 */ /* 0x000ea400080010ff */
[----:B--2---:R-:W-:Y:S05]  /*8d70*/  @!P0 BRA `(.L_x_50) ;  /* 0xfffffffc00f08947 */ /* 0x004fea000383ffff */
[----:B------:R-:W-:Y:S05]  /*8d80*/  BRA `(.L_x_145) ;  /* 0xffffff9c00907947 */ /* 0x000fea000383ffff */
.L_x_51:
[----:B------:R-:W-:-:S07]  /*8d90*/  MOV R2, UR4 ;  /* 0x0000000400027c02 */ /* 0x000fce0008000f00 */
.L_x_146:
[----:B-1----:R1:W2:Y:S02]  /*8da0*/  SYNCS.PHASECHK.TRANS64.TRYWAIT P0, [R2+URZ+0xb0], R5 ;  /* 0x0000b005020075a7 */ /* 0x0022a400080011ff */
[----:B--2---:R-:W-:Y:S05]  /*8db0*/  @!P0 NANOSLEEP.SYNCS 0x989680 ;  /* 0x009896800000895d */ /* 0x004fea0003900000 */
[----:B------:R-:W2:Y:S02]  /*8dc0*/  @!P0 SYNCS.PHASECHK.TRANS64 P0, [R2+URZ+0xb0], R5 ;  /* 0x0000b005020085a7 */ /* 0x000ea400080010ff */
[----:B--2---:R-:W-:Y:S05]  /*8dd0*/  @!P0 BRA `(.L_x_146) ;  /* 0xfffffffc00f08947 */ /* 0x004fea000383ffff */
[----:B------:R-:W-:Y:S05]  /*8de0*/  BRA `(.L_x_147) ;  /* 0xffffff9c00a07947 */ /* 0x000fea000383ffff */
.L_x_52:
[----:B-1----:R1:W2:Y:S02]  /*8df0*/  SYNCS.PHASECHK.TRANS64.TRYWAIT P1, [R2+URZ+0xa0], R5 ;  /* 0x0000a005020075a7 */ /* 0x0022a400080211ff */
[----:B--2---:R-:W-:Y:S05]  /*8e00*/  @!P1 NANOSLEEP.SYNCS 0x989680 ;  /* 0x009896800000995d */ /* 0x004fea0003900000 */
[----:B------:R-:W2:Y:S02]  /*8e10*/  @!P1 SYNCS.PHASECHK.TRANS64 P1, [R2+URZ+0xa0], R5 ;  /* 0x0000a005020095a7 */ /* 0x000ea400080210ff */
[----:B--2---:R-:W-:Y:S05]  /*8e20*/  @!P1 BRA `(.L_x_52) ;  /* 0xfffffffc00f09947 */ /* 0x004fea000383ffff */
[----:B------:R-:W-:Y:S05]  /*8e30*/  BRA `(.L_x_148) ;  /* 0xffffff9c00d07947 */ /* 0x000fea000383ffff */
.L_x_55:
[----:B------:R-:W-:-:S07]  /*8e40*/  MOV R0, UR4 ;  /* 0x0000000400007c02 */ /* 0x000fce0008000f00 */
.L_x_149:
[----:B-1----:R1:W2:Y:S02]  /*8e50*/  SYNCS.PHASECHK.TRANS64.TRYWAIT P0, [R0+URZ+0xb0], R3 ;  /* 0x0000b003000075a7 */ /* 0x0022a400080011ff */
[----:B--2---:R-:W-:Y:S05]  /*8e60*/  @!P0 NANOSLEEP.SYNCS 0x989680 ;  /* 0x009896800000895d */ /* 0x004fea0003900000 */
[----:B------:R-:W2:Y:S02]  /*8e70*/  @!P0 SYNCS.PHASECHK.TRANS64 P0, [R0+URZ+0xb0], R3 ;  /* 0x0000b003000085a7 */ /* 0x000ea400080010ff */
[----:B--2---:R-:W-:Y:S05]  /*8e80*/  @!P0 BRA `(.L_x_149) ;  /* 0xfffffffc00f08947 */ /* 0x004fea000383ffff */
[----:B------:R-:W-:Y:S05]  /*8e90*/  BRA `(.L_x_54) ;  /* 0xffffffa000247947 */ /* 0x000fea000383ffff */
.L_x_62:
[----:B-1----:R1:W2:Y:S02]  /*8ea0*/  SYNCS.PHASECHK.TRANS64.TRYWAIT P1, [R0+URZ+0xa0], R5 ;  /* 0x0000a005000075a7 */ /* 0x0022a400080211ff */
[----:B--2---:R-:W-:Y:S05]  /*8eb0*/  @!P1 NANOSLEEP.SYNCS 0x989680 ;  /* 0x009896800000995d */ /* 0x004fea0003900000 */
[----:B------:R-:W2:Y:S02]  /*8ec0*/  @!P1 SYNCS.PHASECHK.TRANS64 P1, [R0+URZ+0xa0], R5 ;  /* 0x0000a005000095a7 */ /* 0x000ea400080210ff */
[----:B--2---:R-:W-:Y:S05]  /*8ed0*/  @!P1 BRA `(.L_x_62) ;  /* 0xfffffffc00f09947 */ /* 0x004fea000383ffff */
[----:B------:R-:W-:Y:S05]  /*8ee0*/  BRA `(.L_x_150) ;  /* 0xffffffa4009c7947 */ /* 0x000fea000383ffff */
.L_x_63:
[----:B------:R-:W-:-:S07]  /*8ef0*/  MOV R3, UR31 ;  /* 0x0000001f00037c02 */ /* 0x000fce0008000f00 */
.L_x_151:
[----:B-1----:R1:W2:Y:S02]  /*8f00*/  SYNCS.PHASECHK.TRANS64.TRYWAIT P0, [R3+URZ+0xe0], R0 ;  /* 0x0000e000030075a7 */ /* 0x0022a400080011ff */
[----:B--2---:R-:W-:Y:S05]  /*8f10*/  @!P0 NANOSLEEP.SYNCS 0x989680 ;  /* 0x009896800000895d */ /* 0x004fea0003900000 */
[----:B------:R-:W2:Y:S02]  /*8f20*/  @!P0 SYNCS.PHASECHK.TRANS64 P0, [R3+URZ+0xe0], R0 ;  /* 0x0000e000030085a7 */ /* 0x000ea400080010ff */
[----:B--2---:R-:W-:Y:S05]  /*8f30*/  @!P0 BRA `(.L_x_151) ;  /* 0xfffffffc00f08947 */ /* 0x004fea000383ffff */
[----:B------:R-:W-:Y:S05]  /*8f40*/  BRA `(.L_x_152) ;  /* 0xffffffa400e87947 */ /* 0x000fea000383ffff */
.L_x_66:
[----:B------:R-:W-:Y:S07]  /*8f50*/  MOV R0, UR7 ;  /* 0x0000000700007c02 */ /* 0x000fee0008000f00 */
.L_x_153:
[----:B-1----:R1:W2:Y:S02]  /*8f60*/  SYNCS.PHASECHK.TRANS64.TRYWAIT P0, [R0+URZ], R3 ;  /* 0x00000003000075a7 */ /* 0x0022a400080011ff */
[----:B--2---:R-:W-:Y:S05]  /*8f70*/  @!P0 NANOSLEEP.SYNCS 0x989680 ;  /* 0x009896800000895d */ /* 0x004fea0003900000 */
[----:B------:R-:W2:Y:S02]  /*8f80*/  @!P0 SYNCS.PHASECHK.TRANS64 P0, [R0+URZ], R3 ;  /* 0x00000003000085a7 */ /* 0x000ea400080010ff */
[----:B--2---:R-:W-:Y:S05]  /*8f90*/  @!P0 BRA `(.L_x_153) ;  /* 0xfffffffc00f08947 */ /* 0x004fea000383ffff */
[----:B------:R-:W-:Y:S05]  /*8fa0*/  BRA `(.L_x_65) ;  /* 0xffffffa800047947 */ /* 0x000fea000383ffff */
.L_x_69:
[----:B------:R-:W-:-:S07]  /*8fb0*/  MOV R0, UR4 ;  /* 0x0000000400007c02 */ /* 0x000fce0008000f00 */
.L_x_154:
[----:B--2---:R2:W4:Y:S02]  /*8fc0*/  SYNCS.PHASECHK.TRANS64.TRYWAIT P0, [R0+URZ], R3 ;  /* 0x00000003000075a7 */ /* 0x00452400080011ff */
[----:B----4-:R-:W-:Y:S05]  /*8fd0*/  @!P0 NANOSLEEP.SYNCS 0x989680 ;  /* 0x009896800000895d */ /* 0x010fea0003900000 */
[----:B------:R-:W4:Y:S02]  /*8fe0*/  @!P0 SYNCS.PHASECHK.TRANS64 P0, [R0+URZ], R3 ;  /* 0x00000003000085a7 */ /* 0x000f2400080010ff */
[----:B----4-:R-:W-:Y:S05]  /*8ff0*/  @!P0 BRA `(.L_x_154) ;  /* 0xfffffffc00f08947 */ /* 0x010fea000383ffff */
[----:B------:R-:W-:Y:S05]  /*9000*/  BRA `(.L_x_155) ;  /* 0xffffffa800e07947 */ /* 0x000fea000383ffff */
.L_x_70:
[----:B------:R-:W-:-:S07]  /*9010*/  MOV R0, UR5 ;  /* 0x0000000500007c02 */ /* 0x000fce0008000f00 */
.L_x_156:
[----:B-1----:R1:W2:Y:S02]  /*9020*/  SYNCS.PHASECHK.TRANS64.TRYWAIT P0, [R0+URZ], R3 ;  /* 0x00000003000075a7 */ /* 0x0022a400080011ff */
[----:B--2---:R-:W-:Y:S05]  /*9030*/  @!P0 NANOSLEEP.SYNCS 0x989680 ;  /* 0x009896800000895d */ /* 0x004fea0003900000 */
[----:B------:R-:W2:Y:S02]  /*9040*/  @!P0 SYNCS.PHASECHK.TRANS64 P0, [R0+URZ], R3 ;  /* 0x00000003000085a7 */ /* 0x000ea400080010ff */
[----:B--2---:R-:W-:Y:S05]  /*9050*/  @!P0 BRA `(.L_x_156) ;  /* 0xfffffffc00f08947 */ /* 0x004fea000383ffff */
[----:B------:R-:W-:Y:S05]  /*9060*/  BRA `(.L_x_157) ;  /* 0xffffffa800ec7947 */ /* 0x000fea000383ffff */
.L_x_71:
[----:B------:R-:W-:-:S07]  /*9070*/  MOV R0, UR5 ;  /* 0x0000000500007c02 */ /* 0x000fce0008000f00 */
.L_x_158:
[----:B-1----:R1:W2:Y:S02]  /*9080*/  SYNCS.PHASECHK.TRANS64.TRYWAIT P0, [R0+URZ], R3 ;  /* 0x00000003000075a7 */ /* 0x0022a400080011ff */
[----:B--2---:R-:W-:Y:S05]  /*9090*/  @!P0 NANOSLEEP.SYNCS 0x989680 ;  /* 0x009896800000895d */ /* 0x004fea0003900000 */
[----:B------:R-:W2:Y:S02]  /*90a0*/  @!P0 SYNCS.PHASECHK.TRANS64 P0, [R0+URZ], R3 ;  /* 0x00000003000085a7 */ /* 0x000ea400080010ff */
[----:B--2---:R-:W-:Y:S05]  /*90b0*/  @!P0 BRA `(.L_x_158) ;  /* 0xfffffffc00f08947 */ /* 0x004fea000383ffff */
[----:B------:R-:W-:Y:S05]  /*90c0*/  BRA `(.L_x_159) ;  /* 0xffffffa800f87947 */ /* 0x000fea000383ffff */
.L_x_72:
[----:B------:R-:W-:-:S07]  /*90d0*/  MOV R0, UR4 ;  /* 0x0000000400007c02 */ /* 0x000fce0008000f00 */
.L_x_160:
[----:B-1----:R1:W2:Y:S02]  /*90e0*/  SYNCS.PHASECHK.TRANS64.TRYWAIT P0, [R0+URZ], R3 ;  /* 0x00000003000075a7 */ /* 0x0022a400080011ff */
[----:B--2---:R-:W-:Y:S05]  /*90f0*/  @!P0 NANOSLEEP.SYNCS 0x989680 ;  /* 0x009896800000895d */ /* 0x004fea0003900000 */
[----:B------:R-:W2:Y:S02]  /*9100*/  @!P0 SYNCS.PHASECHK.TRANS64 P0, [R0+URZ], R3 ;  /* 0x00000003000085a7 */ /* 0x000ea400080010ff */
[----:B--2---:R-:W-:Y:S05]  /*9110*/  @!P0 BRA `(.L_x_160) ;  /* 0xfffffffc00f08947 */ /* 0x004fea000383ffff */
[----:B------:R-:W-:Y:S05]  /*9120*/  BRA `(.L_x_161) ;  /* 0xffffffac00047947 */ /* 0x000fea000383ffff */
.L_x_77:
[----:B-1----:R1:W3:Y:S02]  /*9130*/  SYNCS.PHASECHK.TRANS64.TRYWAIT P0, [R8+URZ+0xa0], R5 ;  /* 0x0000a005080075a7 */ /* 0x0022e400080011ff */
[----:B---3--:R-:W-:Y:S05]  /*9140*/  @!P0 NANOSLEEP.SYNCS 0x989680 ;  /* 0x009896800000895d */ /* 0x008fea0003900000 */
[----:B------:R-:W3:Y:S02]  /*9150*/  @!P0 SYNCS.PHASECHK.TRANS64 P0, [R8+URZ+0xa0], R5 ;  /* 0x0000a005080085a7 */ /* 0x000ee400080010ff */
[----:B---3--:R-:W-:Y:S05]  /*9160*/  @!P0 BRA `(.L_x_77) ;  /* 0xfffffffc00f08947 */ /* 0x008fea000383ffff */
[----:B------:R-:W-:Y:S05]  /*9170*/  BRA `(.L_x_162) ;  /* 0xffffffb000407947 */ /* 0x000fea000383ffff */
.L_x_80:
[----:B------:R-:W-:Y:S07]  /*9180*/  MOV R0, UR21 ;  /* 0x0000001500007c02 */ /* 0x000fee0008000f00 */
.L_x_163:
[----:B-1----:R1:W3:Y:S02]  /*9190*/  SYNCS.PHASECHK.TRANS64.TRYWAIT P1, [R0+URZ+0x98], R5 ;  /* 0x00009805000075a7 */ /* 0x0022e400080211ff */
[----:B---3--:R-:W-:Y:S05]  /*91a0*/  @!P1 NANOSLEEP.SYNCS 0x989680 ;  /* 0x009896800000995d */ /* 0x008fea0003900000 */
[----:B------:R-:W3:Y:S02]  /*91b0*/  @!P1 SYNCS.PHASECHK.TRANS64 P1, [R0+URZ+0x98], R5 ;  /* 0x00009805000095a7 */ /* 0x000ee400080210ff */
[----:B---3--:R-:W-:Y:S05]  /*91c0*/  @!P1 BRA `(.L_x_163) ;  /* 0xfffffffc00f09947 */ /* 0x008fea000383ffff */
[----:B------:R-:W-:Y:S05]  /*91d0*/  BRA `(.L_x_79) ;  /* 0xffffffb400bc7947 */ /* 0x000fea000383ffff */
.L_x_83:
[----:B-1----:R-:W-:Y:S07]  /*91e0*/  MOV R5, UR21 ;  /* 0x0000001500057c02 */ /* 0x002fee0008000f00 */
.L_x_164:
[----:B-1----:R1:W3:Y:S02]  /*91f0*/  SYNCS.PHASECHK.TRANS64.TRYWAIT P0, [R5+URZ+0x78], R4 ;  /* 0x00007804050075a7 */ /* 0x0022e400080011ff */
[----:B---3--:R-:W-:Y:S05]  /*9200*/  @!P0 NANOSLEEP.SYNCS 0x989680 ;  /* 0x009896800000895d */ /* 0x008fea0003900000 */
[----:B------:R-:W3:Y:S02]  /*9210*/  @!P0 SYNCS.PHASECHK.TRANS64 P0, [R5+URZ+0x78], R4 ;  /* 0x00007804050085a7 */ /* 0x000ee400080010ff */
[----:B---3--:R-:W-:Y:S05]  /*9220*/  @!P0 BRA `(.L_x_164) ;  /* 0xfffffffc00f08947 */ /* 0x008fea000383ffff */
[----:B------:R-:W-:Y:S05]  /*9230*/  BRA `(.L_x_165) ;  /* 0xffffffb800147947 */ /* 0x000fea000383ffff */
.L_x_84:
[----:B------:R-:W-:Y:S07]  /*9240*/  MOV R5, UR21 ;  /* 0x0000001500057c02 */ /* 0x000fee0008000f00 */
.L_x_166:
[----:B-1----:R1:W3:Y:S02]  /*9250*/  SYNCS.PHASECHK.TRANS64.TRYWAIT P0, [R5+URZ+0x80], R4 ;  /* 0x00008004050075a7 */ /* 0x0022e400080011ff */
[----:B---3--:R-:W-:Y:S05]  /*9260*/  @!P0 NANOSLEEP.SYNCS 0x989680 ;  /* 0x009896800000895d */ /* 0x008fea0003900000 */
[----:B------:R-:W3:Y:S02]  /*9270*/  @!P0 SYNCS.PHASECHK.TRANS64 P0, [R5+URZ+0x80], R4 ;  /* 0x00008004050085a7 */ /* 0x000ee400080010ff */
[----:B---3--:R-:W-:Y:S05]  /*9280*/  @!P0 BRA `(.L_x_166) ;  /* 0xfffffffc00f08947 */ /* 0x008fea000383ffff */
[----:B------:R-:W-:Y:S05]  /*9290*/  BRA `(.L_x_167) ;  /* 0xffffffb800507947 */ /* 0x000fea000383ffff */
.L_x_85:
[----:B-1----:R-:W-:Y:S07]  /*92a0*/  MOV R5, UR21 ;  /* 0x0000001500057c02 */ /* 0x002fee0008000f00 */
.L_x_168:
[----:B-1----:R1:W3:Y:S02]  /*92b0*/  SYNCS.PHASECHK.TRANS64.TRYWAIT P0, [R5+URZ+0x88], R4 ;  /* 0x00008804050075a7 */ /* 0x0022e400080011ff */
[----:B---3--:R-:W-:Y:S05]  /*92c0*/  @!P0 NANOSLEEP.SYNCS 0x989680 ;  /* 0x009896800000895d */ /* 0x008fea0003900000 */
[----:B------:R-:W3:Y:S02]  /*92d0*/  @!P0 SYNCS.PHASECHK.TRANS64 P0, [R5+URZ+0x88], R4 ;  /* 0x00008804050085a7 */ /* 0x000ee400080010ff */
[----:B---3--:R-:W-:Y:S05]  /*92e0*/  @!P0 BRA `(.L_x_168) ;  /* 0xfffffffc00f08947 */ /* 0x008fea000383ffff */
[----:B------:R-:W-:Y:S05]  /*92f0*/  BRA `(.L_x_169) ;  /* 0xffffffb800987947 */ /* 0x000fea000383ffff */
.L_x_87:
[----:B------:R-:W-:-:S07]  /*9300*/  MOV R0, UR21 ;  /* 0x0000001500007c02 */ /* 0x000fce0008000f00 */
.L_x_170:
[----:B-1----:R1:W3:Y:S02]  /*9310*/  SYNCS.PHASECHK.TRANS64.TRYWAIT P0, [R0+URZ+0x78], R3 ;  /* 0x00007803000075a7 */ /* 0x0022e400080011ff */
[----:B---3--:R-:W-:Y:S05]  /*9320*/  @!P0 NANOSLEEP.SYNCS 0x989680 ;  /* 0x009896800000895d */ /* 0x008fea0003900000 */
[----:B------:R-:W3:Y:S02]  /*9330*/  @!P0 SYNCS.PHASECHK.TRANS64 P0, [R0+URZ+0x78], R3 ;  /* 0x00007803000085a7 */ /* 0x000ee400080010ff */
[----:B---3--:R-:W-:Y:S05]  /*9340*/  @!P0 BRA `(.L_x_170) ;  /* 0xfffffffc00f08947 */ /* 0x008fea000383ffff */
[----:B------:R-:W-:Y:S05]  /*9350*/  BRA `(.L_x_171) ;  /* 0xffffffbc000c7947 */ /* 0x000fea000383ffff */
.L_x_88:
[----:B-1----:R-:W-:-:S07]  /*9360*/  MOV R0, UR21 ;  /* 0x0000001500007c02 */ /* 0x002fce0008000f00 */
.L_x_172:
[----:B-1----:R1:W3:Y:S02]  /*9370*/  SYNCS.PHASECHK.TRANS64.TRYWAIT P0, [R0+URZ+0x80], R3 ;  /* 0x00008003000075a7 */ /* 0x0022e400080011ff */
[----:B---3--:R-:W-:Y:S05]  /*9380*/  @!P0 NANOSLEEP.SYNCS 0x989680 ;  /* 0x009896800000895d */ /* 0x008fea0003900000 */
[----:B------:R-:W3:Y:S02]  /*9390*/  @!P0 SYNCS.PHASECHK.TRANS64 P0, [R0+URZ+0x80], R3 ;  /* 0x00008003000085a7 */ /* 0x000ee400080010ff */
[----:B---3--:R-:W-:Y:S05]  /*93a0*/  @!P0 BRA `(.L_x_172) ;  /* 0xfffffffc00f08947 */ /* 0x008fea000383ffff */
[----:B------:R-:W-:Y:S05]  /*93b0*/  BRA `(.L_x_173) ;  /* 0xffffffb800fc7947 */ /* 0x000fea000383ffff */
.L_x_90:
[----:B-1----:R1:W2:Y:S02]  /*93c0*/  SYNCS.PHASECHK.TRANS64.TRYWAIT P0, [R8+URZ+0xa0], R3 ;  /* 0x0000a003080075a7 */ /* 0x0022a400080011ff */
[----:B--2---:R-:W-:Y:S05]  /*93d0*/  @!P0 NANOSLEEP.SYNCS 0x989680 ;  /* 0x009896800000895d */ /* 0x004fea0003900000 */
[----:B------:R-:W2:Y:S02]  /*93e0*/  @!P0 SYNCS.PHASECHK.TRANS64 P0, [R8+URZ+0xa0], R3 ;  /* 0x0000a003080085a7 */ /* 0x000ea400080010ff */
[----:B--2---:R-:W-:Y:S05]  /*93f0*/  @!P0 BRA `(.L_x_90) ;  /* 0xfffffffc00f08947 */ /* 0x004fea000383ffff */
[----:B------:R-:W-:Y:S05]  /*9400*/  BRA `(.L_x_174) ;  /* 0xffffffbc00c87947 */ /* 0x000fea000383ffff */
.L_x_101:
[----:B-1----:R-:W-:Y:S04]  /*9410*/  MOV R3, UR44 ;  /* 0x0000002c00037c02 */ /* 0x002fe80008000f00 */
[----:B------:R1:W2:Y:S03]  /*9420*/  SYNCS.PHASECHK.TRANS64.TRYWAIT P1, [R3+URZ+0x60], R4 ;  /* 0x00006004030075a7 */ /* 0x0002a600080211ff */
[----:B--2---:R-:W-:Y:S05]  /*9430*/  @!P1 NANOSLEEP.SYNCS 0x989680 ;  /* 0x009896800000995d */ /* 0x004fea0003900000 */
[----:B------:R-:W2:Y:S02]  /*9440*/  @!P1 SYNCS.PHASECHK.TRANS64 P1, [R3+URZ+0x60], R4 ;  /* 0x00006004030095a7 */ /* 0x000ea400080210ff */
[----:B--2---:R-:W-:Y:S05]  /*9450*/  @!P1 BRA `(.L_x_101) ;  /* 0xfffffffc00ec9947 */ /* 0x004fea000383ffff */
[----:B------:R-:W-:Y:S05]  /*9460*/  BRA `(.L_x_100) ;  /* 0xffffffcc00587947 */ /* 0x000fea000383ffff */
.L_x_103:
[----:B-1----:R1:W4:Y:S02]  /*9470*/  SYNCS.PHASECHK.TRANS64.TRYWAIT P0, [R95+URZ+0xc0], R0 ;  /* 0x0000c0005f0075a7 */ /* 0x00232400080011ff */
[----:B----4-:R-:W-:Y:S05]  /*9480*/  @!P0 NANOSLEEP.SYNCS 0x989680 ;  /* 0x009896800000895d */ /* 0x010fea0003900000 */
[----:B------:R-:W4:Y:S02]  /*9490*/  @!P0 SYNCS.PHASECHK.TRANS64 P0, [R95+URZ+0xc0], R0 ;  /* 0x0000c0005f0085a7 */ /* 0x000f2400080010ff */
[----:B----4-:R-:W-:Y:S05]  /*94a0*/  @!P0 BRA `(.L_x_103) ;  /* 0xfffffffc00f08947 */ /* 0x010fea000383ffff */
[----:B------:R-:W-:Y:S05]  /*94b0*/  BRA `(.L_x_102) ;  /* 0xffffffcc00847947 */ /* 0x000fea000383ffff */
.L_x_112:
[----:B--2---:R2:W3:Y:S02]  /*94c0*/  SYNCS.PHASECHK.TRANS64.TRYWAIT P0, [R3+URZ+0x60], R0 ;  /* 0x00006000030075a7 */ /* 0x0044e400080011ff */
[----:B---3--:R-:W-:Y:S05]  /*94d0*/  @!P0 NANOSLEEP.SYNCS 0x989680 ;  /* 0x009896800000895d */ /* 0x008fea0003900000 */
[----:B------:R-:W3:Y:S02]  /*94e0*/  @!P0 SYNCS.PHASECHK.TRANS64 P0, [R3+URZ+0x60], R0 ;  /* 0x00006000030085a7 */ /* 0x000ee400080010ff */
[----:B---3--:R-:W-:Y:S05]  /*94f0*/  @!P0 BRA `(.L_x_112) ;  /* 0xfffffffc00f08947 */ /* 0x008fea000383ffff */
[----:B------:R-:W-:Y:S05]  /*9500*/  BRA `(.L_x_111) ;  /* 0xffffffd8006c7947 */ /* 0x000fea000383ffff */
.L_x_121:
[----:B--2---:R2:W3:Y:S02]  /*9510*/  SYNCS.PHASECHK.TRANS64.TRYWAIT P0, [R5+URZ+0x60], R0 ;  /* 0x00006000050075a7 */ /* 0x0044e400080011ff */
[----:B---3--:R-:W-:Y:S05]  /*9520*/  @!P0 NANOSLEEP.SYNCS 0x989680 ;  /* 0x009896800000895d */ /* 0x008fea0003900000 */
[----:B------:R-:W3:Y:S02]  /*9530*/  @!P0 SYNCS.PHASECHK.TRANS64 P0, [R5+URZ+0x60], R0 ;  /* 0x00006000050085a7 */ /* 0x000ee400080010ff */
[----:B---3--:R-:W-:Y:S05]  /*9540*/  @!P0 BRA `(.L_x_121) ;  /* 0xfffffffc00f08947 */ /* 0x008fea000383ffff */
[----:B------:R-:W-:Y:S05]  /*9550*/  BRA `(.L_x_120) ;  /* 0xffffffe4007c7947 */ /* 0x000fea000383ffff */
        .weak           $__internal_0_$__cuda_sm10x_tcgen05_guardrail_trap_col_being_dealloced_not_returned_by_alloc
        .type           $__internal_0_$__cuda_sm10x_tcgen05_guardrail_trap_col_being_dealloced_not_returned_by_alloc,@function
        .size           $__internal_0_$__cuda_sm10x_tcgen05_guardrail_trap_col_being_dealloced_not_returned_by_alloc,($__internal_1_$__cuda_sm10x_tcgen05_guardrail_trap_phase_invalid_during_alloc - $__internal_0_$__cuda_sm10x_tcgen05_guardrail_trap_col_being_dealloced_not_returned_by_alloc)
$__internal_0_$__cuda_sm10x_tcgen05_guardrail_trap_col_being_dealloced_not_returned_by_alloc:
[----:B------:R-:W-:Y:S05]  /*9560*/  BPT.TRAP 0x1 ;  /* 0x000000040000795c */ /* 0x000fea0000300000 */
[----:B------:R-:W-:-:S04]  /*9570*/  HFMA2 R3, -RZ, RZ, 0, 0 ;  /* 0x00000000ff037431 */ /* 0x000fc800000001ff */
[----:B------:R-:W-:Y:S05]  /*9580*/  RET.REL.NODEC R2 `(_ZN7cutlass13device_kernelINS_4gemm6kernel13GemmUniversalIN4cute5tupleIJiiiiEEENS1_10collective13CollectiveMmaINS1_35MainloopSm100TmaUmmaWarpSpecializedILi6ELi2ELi4ENS5_IJNS4_1CILi2EEENSA_ILi1EEESC_EEEEENS5_IJNSA_ILi64EEENSA_ILi192EEESF_EEENS_10bfloat16_tENS5_IJlSC_lEEESI_SJ_NS4_8TiledMMAINS4_8MMA_AtomIJNS4_20SM100_MMA_F16BF16_SSISI_SI_fLi64ELi192ELNS4_4UMMA5MajorE0ELSO_0ELNSN_7ScaleInE0ELSP_0EEEEEENS4_6LayoutINS5_IJSC_SC_SC_EEENS5_IJNSA_ILi0EEESU_SU_EEEEENS5_IJNS4_10UnderscoreESX_SX_EEEEENS4_13SM90_TMA_LOADENS4_14ComposedLayoutINS4_7SwizzleILi3ELi4ELi3EEENS4_18smem_ptr_flag_bitsILi16EEENSS_INS5_IJNSA_ILi8EEESF_EEENS5_IJSF_SC_EEEEEEEvNS4_8identityENS4_23SM90_TMA_LOAD_MULTICASTES1A_vS1B_EENS_8epilogue10collective18CollectiveEpilogueINS1E_23Sm100TmaWarpSpecializedILi3ELi2ELi32ELb1ELb0EEEJSH_NS5_IJNSS_ISF_SC_EES1J_EEESI_SJ_SI_SJ_NS1E_6fusion15FusionCallbacksIS1I_NS1L_17LinearCombinationISI_fSI_fLNS_15FloatRoundStyleE2EEESH_S1K_JEEENS4_5SM1004TMEM4LOAD26SM100_TMEM_LOAD_16dp256b8xES10_S1A_NS4_17SM75_U32x4_LDSM_NENS4_14SM90_TMA_STOREES1A_NS4_17SM90_U32x4_STSM_NENS4_39AutoVectorizingCopyWithAssumedAlignmentILi128EEEEEEvvEEEEvNT_6ParamsE) ;  /* 0xffffff68029c7950 */ /* 0x000fea0003c3ffff */
        .weak           $__internal_1_$__cuda_sm10x_tcgen05_guardrail_trap_phase_invalid_during_alloc
        .type           $__internal_1_$__cuda_sm10x_tcgen05_guardrail_trap_phase_invalid_during_alloc,@function
        .size           $__internal_1_$__cuda_sm10x_tcgen05_guardrail_trap_phase_invalid_during_alloc,($__internal_2_$__cuda_sm10x_tcgen05_guardrail_trap_unallocated_columns_being_dealloced - $__internal_1_$__cuda_sm10x_tcgen05_guardrail_trap_phase_invalid_during_alloc)
$__internal_1_$__cuda_sm10x_tcgen05_guardrail_trap_phase_invalid_during_alloc:
[----:B------:R-:W-:Y:S05]  /*9590*/  BPT.TRAP 0x1 ;  /* 0x000000040000795c */ /* 0x000fea0000300000 */
[----:B------:R-:W-:-:S04]  /*95a0*/  MOV R5, 0x0 ;  /* 0x0000000000057802 */ /* 0x000fc80000000f00 */
[----:B------:R-:W-:Y:S05]  /*95b0*/  RET.REL.NODEC R4 `(_ZN7cutlass13device_kernelINS_4gemm6kernel13GemmUniversalIN4cute5tupleIJiiiiEEENS1_10collective13CollectiveMmaINS1_35MainloopSm100TmaUmmaWarpSpecializedILi6ELi2ELi4ENS5_IJNS4_1CILi2EEENSA_ILi1EEESC_EEEEENS5_IJNSA_ILi64EEENSA_ILi192EEESF_EEENS_10bfloat16_tENS5_IJlSC_lEEESI_SJ_NS4_8TiledMMAINS4_8MMA_AtomIJNS4_20SM100_MMA_F16BF16_SSISI_SI_fLi64ELi192ELNS4_4UMMA5MajorE0ELSO_0ELNSN_7ScaleInE0ELSP_0EEEEEENS4_6LayoutINS5_IJSC_SC_SC_EEENS5_IJNSA_ILi0EEESU_SU_EEEEENS5_IJNS4_10UnderscoreESX_SX_EEEEENS4_13SM90_TMA_LOADENS4_14ComposedLayoutINS4_7SwizzleILi3ELi4ELi3EEENS4_18smem_ptr_flag_bitsILi16EEENSS_INS5_IJNSA_ILi8EEESF_EEENS5_IJSF_SC_EEEEEEEvNS4_8identityENS4_23SM90_TMA_LOAD_MULTICASTES1A_vS1B_EENS_8epilogue10collective18CollectiveEpilogueINS1E_23Sm100TmaWarpSpecializedILi3ELi2ELi32ELb1ELb0EEEJSH_NS5_IJNSS_ISF_SC_EES1J_EEESI_SJ_SI_SJ_NS1E_6fusion15FusionCallbacksIS1I_NS1L_17LinearCombinationISI_fSI_fLNS_15FloatRoundStyleE2EEESH_S1K_JEEENS4_5SM1004TMEM4LOAD26SM100_TMEM_LOAD_16dp256b8xES10_S1A_NS4_17SM75_U32x4_LDSM_NENS4_14SM90_TMA_STOREES1A_NS4_17SM90_U32x4_STSM_NENS4_39AutoVectorizingCopyWithAssumedAlignmentILi128EEEEEEvvEEEEvNT_6ParamsE) ;  /* 0xffffff6804907950 */ /* 0x000fea0003c3ffff */
        .weak           $__internal_2_$__cuda_sm10x_tcgen05_guardrail_trap_unallocated_columns_being_dealloced
        .type           $__internal_2_$__cuda_sm10x_tcgen05_guardrail_trap_unallocated_columns_being_dealloced,@function
        .size           $__internal_2_$__cuda_sm10x_tcgen05_guardrail_trap_unallocated_columns_being_dealloced,(.L_x_176 - $__internal_2_$__cuda_sm10x_tcgen05_guardrail_trap_unallocated_columns_being_dealloced)
$__internal_2_$__cuda_sm10x_tcgen05_guardrail_trap_unallocated_columns_being_dealloced:
[----:B------:R-:W-:Y:S05]  /*95c0*/  BPT.TRAP 0x1 ;  /* 0x000000040000795c */ /* 0x000fea0000300000 */
[----:B------:R-:W-:-:S04]  /*95d0*/  HFMA2 R3, -RZ, RZ, 0, 0 ;  /* 0x00000000ff037431 */ /* 0x000fc800000001ff */
[----:B------:R-:W-:Y:S05]  /*95e0*/  RET.REL.NODEC R2 `(_ZN7cutlass13device_kernelINS_4gemm6kernel13GemmUniversalIN4cute5tupleIJiiiiEEENS1_10collective13CollectiveMmaINS1_35MainloopSm100TmaUmmaWarpSpecializedILi6ELi2ELi4ENS5_IJNS4_1CILi2EEENSA_ILi1EEESC_EEEEENS5_IJNSA_ILi64EEENSA_ILi192EEESF_EEENS_10bfloat16_tENS5_IJlSC_lEEESI_SJ_NS4_8TiledMMAINS4_8MMA_AtomIJNS4_20SM100_MMA_F16BF16_SSISI_SI_fLi64ELi192ELNS4_4UMMA5MajorE0ELSO_0ELNSN_7ScaleInE0ELSP_0EEEEEENS4_6LayoutINS5_IJSC_SC_SC_EEENS5_IJNSA_ILi0EEESU_SU_EEEEENS5_IJNS4_10UnderscoreESX_SX_EEEEENS4_13SM90_TMA_LOADENS4_14ComposedLayoutINS4_7SwizzleILi3ELi4ELi3EEENS4_18smem_ptr_flag_bitsILi16EEENSS_INS5_IJNSA_ILi8EEESF_EEENS5_IJSF_SC_EEEEEEEvNS4_8identityENS4_23SM90_TMA_LOAD_MULTICASTES1A_vS1B_EENS_8epilogue10collective18CollectiveEpilogueINS1E_23Sm100TmaWarpSpecializedILi3ELi2ELi32ELb1ELb0EEEJSH_NS5_IJNSS_ISF_SC_EES1J_EEESI_SJ_SI_SJ_NS1E_6fusion15FusionCallbacksIS1I_NS1L_17LinearCombinationISI_fSI_fLNS_15FloatRoundStyleE2EEESH_S1K_JEEENS4_5SM1004TMEM4LOAD26SM100_TMEM_LOAD_16dp256b8xES10_S1A_NS4_17SM75_U32x4_LDSM_NENS4_14SM90_TMA_STOREES1A_NS4_17SM90_U32x4_STSM_NENS4_39AutoVectorizingCopyWithAssumedAlignmentILi128EEEEEEvvEEEEvNT_6ParamsE) ;  /* 0xffffff6802847950 */ /* 0x000fea0003c3ffff */
.L_x_175:
[----:B------:R-:W-:-:S00]  /*95f0*/  BRA `(.L_x_175) ;  /* 0xfffffffc00fc7947 */ /* 0x000fc0000383ffff */
[----:B------:R-:W-:-:S00]  /*9600*/  NOP ;  /* 0x0000000000007918 */ /* 0x000fc00000000000 */
[----:B------:R-:W-:-:S00]  /*9610*/  NOP ;  /* 0x0000000000007918 */ /* 0x000fc00000000000 */
[----:B------:R-:W-:-:S00]  /*9620*/  NOP ;  /* 0x0000000000007918 */ /* 0x000fc00000000000 */
[----:B------:R-:W-:-:S00]  /*9630*/  NOP ;  /* 0x0000000000007918 */ /* 0x000fc00000000000 */
[----:B------:R-:W-:-:S00]  /*9640*/  NOP ;  /* 0x0000000000007918 */ /* 0x000fc00000000000 */
[----:B------:R-:W-:-:S00]  /*9650*/  NOP ;  /* 0x0000000000007918 */ /* 0x000fc00000000000 */
[----:B------:R-:W-:-:S00]  /*9660*/  NOP ;  /* 0x0000000000007918 */ /* 0x000fc00000000000 */
[----:B------:R-:W-:-:S00]  /*9670*/  NOP ;  /* 0x0000000000007918 */ /* 0x000fc00000000000 */
.L_x_176:


//--------------------- .nv.global.init           --------------------------
	.section	.nv.global.init,"aw",@progbits
.nv.global.init:
	.type		$str$27,@object
	.size		$str$27,($str$28 - $str$27)
$str$27:
        /*0000*/ 	.byte	0x28, 0x61, 0x64, 0x64, 0x72, 0x65, 0x73, 0x73, 0x20, 0x26, 0x20, 0x6d, 0x61, 0x73, 0x6b, 0x29
        /*0010*/ 	.byte	0x20, 0x3d, 0x3d, 0x20, 0x30, 0x00
	.type		$str$28,@object
	.size		$str$28,($str$26 - $str$28)
$str$28:
        /*0016*/ 	.byte	0x2f, 0x74, 0x6d, 0x70, 0x2f, 0x63, 0x75, 0x74, 0x6c, 0x61, 0x73, 0x73, 0x5f, 0x73, 0x77, 0x65
        /*0026*/ 	.byte	0x65, 0x70, 0x5f, 0x73, 0x72, 0x63, 0x2f, 0x69, 0x6e, 0x63, 0x6c, 0x75, 0x64, 0x65, 0x2f, 0x63
        /*0036*/ 	.byte	0x75, 0x74, 0x65, 0x2f, 0x70, 0x6f, 0x69, 0x6e, 0x74, 0x65, 0x72, 0x5f, 0x66, 0x6c, 0x61, 0x67
        /*0046*/ 	.byte	0x67, 0x65, 0x64, 0x2e, 0x68, 0x70, 0x70, 0x00
	.type		$str$26,@object
	.size		$str$26,($str$25 - $str$26)
$str$26:
        /*004e*/ 	.byte	0x2f, 0x74, 0x6d, 0x70, 0x2f, 0x63, 0x75, 0x74, 0x6c, 0x61, 0x73, 0x73, 0x5f, 0x73, 0x77, 0x65
        /*005e*/ 	.byte	0x65, 0x70, 0x5f, 0x73, 0x72, 0x63, 0x2f, 0x69, 0x6e, 0x63, 0x6c, 0x75, 0x64, 0x65, 0x2f, 0x63
        /*006e*/ 	.byte	0x75, 0x74, 0x65, 0x2f, 0x61, 0x74, 0x6f, 0x6d, 0x2f, 0x63, 0x6f, 0x70, 0x79, 0x5f, 0x74, 0x72
        /*007e*/ 	.byte	0x61, 0x69, 0x74, 0x73, 0x5f, 0x73, 0x6d, 0x31, 0x30, 0x30, 0x2e, 0x68, 0x70, 0x70, 0x00
	.type		$str$25,@object
	.size		$str$25,(__unnamed_1 - $str$25)
$str$25:
        /*008d*/ 	.byte	0x28, 0x28, 0x75, 0x69, 0x6e, 0x74, 0x33, 0x32, 0x5f, 0x74, 0x28, 0x74, 0x68, 0x72, 0x65, 0x61
        /*009d*/ 	.byte	0x64, 0x49, 0x64, 0x78, 0x2e, 0x78, 0x29, 0x20, 0x2f, 0x20, 0x33, 0x32, 0x29, 0x20, 0x25, 0x20
        /*00ad*/ 	.byte	0x34, 0x29, 0x20, 0x3d, 0x3d, 0x20, 0x28, 0x28, 0x28, 0x74, 0x6d, 0x65, 0x6d, 0x5f, 0x61, 0x64
        /*00bd*/ 	.byte	0x64, 0x72, 0x20, 0x3e, 0x3e, 0x20, 0x31, 0x36, 0x29, 0x20, 0x2f, 0x20, 0x33, 0x32, 0x29, 0x20
        /*00cd*/ 	.byte	0x25, 0x20, 0x34, 0x29, 0x00
	.type		__unnamed_1,@object
	.size		__unnamed_1,(__unnamed_2 - __unnamed_1)
__unnamed_1:
        /*00d2*/ 	.byte	0x61, 0x75, 0x74, 0x6f, 0x20, 0x63, 0x75, 0x74, 0x65, 0x3a, 0x3a, 0x61, 0x73, 0x5f, 0x70, 0x6f
        /* <DEDUP_REMOVED lines=24> */
        /*0262*/ 	.byte	0x30, 0x39, 0x36, 0x3e, 0x3e, 0x3e, 0x3e, 0x5d, 0x00
	.type		__unnamed_2,@object
	.size		__unnamed_2,(.L_2 - __unnamed_2)
__unnamed_2:
        /* <DEDUP_REMOVED lines=46> */
        /*054b*/ 	.byte	0x75, 0x74, 0x65, 0x3a, 0x3a, 0x43, 0x3c, 0x30, 0x3e, 0x3e, 0x3e, 0x3e, 0x5d, 0x00
.L_2:


//--------------------- .nv.shared._ZN7cutlass13device_kernelINS_4gemm6kernel13GemmUniversalIN4cute5tupleIJiiiiEEENS1_10collective13CollectiveMmaINS1_35MainloopSm100TmaUmmaWarpSpecializedILi6ELi2ELi4ENS5_IJNS4_1CILi2EEENSA_ILi1EEESC_EEEEENS5_IJNSA_ILi64EEENSA_ILi192EEESF_EEENS_10bfloat16_tENS5_IJlSC_lEEESI_SJ_NS4_8TiledMMAINS4_8MMA_AtomIJNS4_20SM100_MMA_F16BF16_SSISI_SI_fLi64ELi192ELNS4_4UMMA5MajorE0ELSO_0ELNSN_7ScaleInE0ELSP_0EEEEEENS4_6LayoutINS5_IJSC_SC_SC_EEENS5_IJNSA_ILi0EEESU_SU_EEEEENS5_IJNS4_10UnderscoreESX_SX_EEEEENS4_13SM90_TMA_LOADENS4_14ComposedLayoutINS4_7SwizzleILi3ELi4ELi3EEENS4_18smem_ptr_flag_bitsILi16EEENSS_INS5_IJNSA_ILi8EEESF_EEENS5_IJSF_SC_EEEEEEEvNS4_8identityENS4_23SM90_TMA_LOAD_MULTICASTES1A_vS1B_EENS_8epilogue10collective18CollectiveEpilogueINS1E_23Sm100TmaWarpSpecializedILi3ELi2ELi32ELb1ELb0EEEJSH_NS5_IJNSS_ISF_SC_EES1J_EEESI_SJ_SI_SJ_NS1E_6fusion15FusionCallbacksIS1I_NS1L_17LinearCombinationISI_fSI_fLNS_15FloatRoundStyleE2EEESH_S1K_JEEENS4_5SM1004TMEM4LOAD26SM100_TMEM_LOAD_16dp256b8xES10_S1A_NS4_17SM75_U32x4_LDSM_NENS4_14SM90_TMA_STOREES1A_NS4_17SM90_U32x4_STSM_NENS4_39AutoVectorizingCopyWithAssumedAlignmentILi128EEEEEEvvEEEEvNT_6ParamsE --------------------------
	.section	.nv.shared._ZN7cutlass13device_kernelINS_4gemm6kernel13GemmUniversalIN4cute5tupleIJiiiiEEENS1_10collective13CollectiveMmaINS1_35MainloopSm100TmaUmmaWarpSpecializedILi6ELi2ELi4ENS5_IJNS4_1CILi2EEENSA_ILi1EEESC_EEEEENS5_IJNSA_ILi64EEENSA_ILi192EEESF_EEENS_10bfloat16_tENS5_IJlSC_lEEESI_SJ_NS4_8TiledMMAINS4_8MMA_AtomIJNS4_20SM100_MMA_F16BF16_SSISI_SI_fLi64ELi192ELNS4_4UMMA5MajorE0ELSO_0ELNSN_7ScaleInE0ELSP_0EEEEEENS4_6LayoutINS5_IJSC_SC_SC_EEENS5_IJNSA_ILi0EEESU_SU_EEEEENS5_IJNS4_10UnderscoreESX_SX_EEEEENS4_13SM90_TMA_LOADENS4_14ComposedLayoutINS4_7SwizzleILi3ELi4ELi3EEENS4_18smem_ptr_flag_bitsILi16EEENSS_INS5_IJNSA_ILi8EEESF_EEENS5_IJSF_SC_EEEEEEEvNS4_8identityENS4_23SM90_TMA_LOAD_MULTICASTES1A_vS1B_EENS_8epilogue10collective18CollectiveEpilogueINS1E_23Sm100TmaWarpSpecializedILi3ELi2ELi32ELb1ELb0EEEJSH_NS5_IJNSS_ISF_SC_EES1J_EEESI_SJ_SI_SJ_NS1E_6fusion15FusionCallbacksIS1I_NS1L_17LinearCombinationISI_fSI_fLNS_15FloatRoundStyleE2EEESH_S1K_JEEENS4_5SM1004TMEM4LOAD26SM100_TMEM_LOAD_16dp256b8xES10_S1A_NS4_17SM75_U32x4_LDSM_NENS4_14SM90_TMA_STOREES1A_NS4_17SM90_U32x4_STSM_NENS4_39AutoVectorizingCopyWithAssumedAlignmentILi128EEEEEEvvEEEEvNT_6ParamsE,"aw",@nobits
	.sectionflags	@""
	.align	16
	.zero		1024


//--------------------- .nv.shared.reserved.0     --------------------------
	.section	.nv.shared.reserved.0,"aw",@nobits
	.weak		__nv_reservedSMEM_offset_0_alias
	.size		__nv_reservedSMEM_offset_0_alias, 0, 64
	.other		__nv_reservedSMEM_offset_0_alias,@"STO_CUDA_RESERVED_SHARED STV_DEFAULT"
__nv_reservedSMEM_offset_0_alias:
	.zero		0
.nv.shared.reserved.0:
	.zero		64
	.weak		__nv_reservedSMEM_tcgen05_partition
	.type		__nv_reservedSMEM_tcgen05_partition,@object
	.size		__nv_reservedSMEM_tcgen05_partition,(.L_0 - __nv_reservedSMEM_tcgen05_partition)
__nv_reservedSMEM_tcgen05_partition:
	.zero		32
.L_0:


//--------------------- .nv.global                --------------------------
	.section	.nv.global,"aw",@nobits
.nv.global:
	.type		_ZN40_INTERNAL_57eaca50_4_k_cu_6619f004_106904cute1_E,@object
	.size		_ZN40_INTERNAL_57eaca50_4_k_cu_6619f004_106904cute1_E,(_ZN40_INTERNAL_57eaca50_4_k_cu_6619f004_106904cuda3std3__45__cpo6cbeginE - _ZN40_INTERNAL_57eaca50_4_k_cu_6619f004_106904cute1_E)
_ZN40_INTERNAL_57eaca50_4_k_cu_6619f004_106904cute1_E:
	.zero		1
	.type		_ZN40_INTERNAL_57eaca50_4_k_cu_6619f004_106904cuda3std3__45__cpo6cbeginE,@object
	.size		_ZN40_INTERNAL_57eaca50_4_k_cu_6619f004_106904cuda3std3__45__cpo6cbeginE,(_ZN40_INTERNAL_57eaca50_4_k_cu_6619f004_106904cuda3std3__48in_placeE - _ZN40_INTERNAL_57eaca50_4_k_cu_6619f004_106904cuda3std3__45__cpo6cbeginE)
_ZN40_INTERNAL_57eaca50_4_k_cu_6619f004_106904cuda3std3__45__cpo6cbeginE:
	.zero		1
	.type		_ZN40_INTERNAL_57eaca50_4_k_cu_6619f004_106904cuda3std3__48in_placeE,@object
	.size		_ZN40_INTERNAL_57eaca50_4_k_cu_6619f004_106904cuda3std3__48in_placeE,(_ZN40_INTERNAL_57eaca50_4_k_cu_6619f004_106904cuda3std6ranges3__45__cpo9iter_moveE - _ZN40_INTERNAL_57eaca50_4_k_cu_6619f004_106904cuda3std3__48in_placeE)
_ZN40_INTERNAL_57eaca50_4_k_cu_6619f004_106904cuda3std3__48in_placeE:
	.zero		1
	.type		_ZN40_INTERNAL_57eaca50_4_k_cu_6619f004_106904cuda3std6ranges3__45__cpo9iter_moveE,@object
	.size		_ZN40_INTERNAL_57eaca50_4_k_cu_6619f004_106904cuda3std6ranges3__45__cpo9iter_moveE,(_ZN40_INTERNAL_57eaca50_4_k_cu_6619f004_106904cuda3std3__45__cpo5beginE - _ZN40_INTERNAL_57eaca50_4_k_cu_6619f004_106904cuda3std6ranges3__45__cpo9iter_moveE)
_ZN40_INTERNAL_57eaca50_4_k_cu_6619f004_106904cuda3std6ranges3__45__cpo9iter_moveE:
	.zero		1
	.type		_ZN40_INTERNAL_57eaca50_4_k_cu_6619f004_106904cuda3std3__45__cpo5beginE,@object
	.size		_ZN40_INTERNAL_57eaca50_4_k_cu_6619f004_106904cuda3std3__45__cpo5beginE,(_ZN40_INTERNAL_57eaca50_4_k_cu_6619f004_106904cuda3std3__442_GLOBAL__N__57eaca50_4_k_cu_6619f004_106906ignoreE - _ZN40_INTERNAL_57eaca50_4_k_cu_6619f004_106904cuda3std3__45__cpo5beginE)
_ZN40_INTERNAL_57eaca50_4_k_cu_6619f004_106904cuda3std3__45__cpo5beginE:
	.zero		1
	.type		_ZN40_INTERNAL_57eaca50_4_k_cu_6619f004_106904cuda3std3__442_GLOBAL__N__57eaca50_4_k_cu_6619f004_106906ignoreE,@object
	.size		_ZN40_INTERNAL_57eaca50_4_k_cu_6619f004_106904cuda3std3__442_GLOBAL__N__57eaca50_4_k_cu_6619f004_106906ignoreE,(_ZN40_INTERNAL_57eaca50_4_k_cu_6619f004_106904cute7productE - _ZN40_INTERNAL_57eaca50_4_k_cu_6619f004_106904cuda3std3__442_GLOBAL__N__57eaca50_4_k_cu_6619f004_106906ignoreE)
_ZN40_INTERNAL_57eaca50_4_k_cu_6619f004_106904cuda3std3__442_GLOBAL__N__57eaca50_4_k_cu_6619f004_106906ignoreE:
	.zero		1
	.type		_ZN40_INTERNAL_57eaca50_4_k_cu_6619f004_106904cute7productE,@object
	.size		_ZN40_INTERNAL_57eaca50_4_k_cu_6619f004_106904cute7productE,(_ZN40_INTERNAL_57eaca50_4_k_cu_6619f004_106904cuda3std3__45__cpo3endE - _ZN40_INTERNAL_57eaca50_4_k_cu_6619f004_106904cute7productE)
_ZN40_INTERNAL_57eaca50_4_k_cu_6619f004_106904cute7productE:
	.zero		1
	.type		_ZN40_INTERNAL_57eaca50_4_k_cu_6619f004_106904cuda3std3__45__cpo3endE,@object
	.size		_ZN40_INTERNAL_57eaca50_4_k_cu_6619f004_106904cuda3std3__45__cpo3endE,(_ZN40_INTERNAL_57eaca50_4_k_cu_6619f004_106904cuda3std3__419piecewise_constructE - _ZN40_INTERNAL_57eaca50_4_k_cu_6619f004_106904cuda3std3__45__cpo3endE)
_ZN40_INTERNAL_57eaca50_4_k_cu_6619f004_106904cuda3std3__45__cpo3endE:
	.zero		1
	.type		_ZN40_INTERNAL_57eaca50_4_k_cu_6619f004_106904cuda3std3__419piecewise_constructE,@object
	.size		_ZN40_INTERNAL_57eaca50_4_k_cu_6619f004_106904cuda3std3__419piecewise_constructE,(_ZN40_INTERNAL_57eaca50_4_k_cu_6619f004_106904cuda3std3__45__cpo4cendE - _ZN40_INTERNAL_57eaca50_4_k_cu_6619f004_106904cuda3std3__419piecewise_constructE)
_ZN40_INTERNAL_57eaca50_4_k_cu_6619f004_106904cuda3std3__419piecewise_constructE:
	.zero		1
	.type		_ZN40_INTERNAL_57eaca50_4_k_cu_6619f004_106904cuda3std3__45__cpo4cendE,@object
	.size		_ZN40_INTERNAL_57eaca50_4_k_cu_6619f004_106904cuda3std3__45__cpo4cendE,(_ZN40_INTERNAL_57eaca50_4_k_cu_6619f004_106904cuda3std6ranges3__45__cpo4swapE - _ZN40_INTERNAL_57eaca50_4_k_cu_6619f004_106904cuda3std3__45__cpo4cendE)
_ZN40_INTERNAL_57eaca50_4_k_cu_6619f004_106904cuda3std3__45__cpo4cendE:
	.zero		1
	.type		_ZN40_INTERNAL_57eaca50_4_k_cu_6619f004_106904cuda3std6ranges3__45__cpo4swapE,@object
	.size		_ZN40_INTERNAL_57eaca50_4_k_cu_6619f004_106904cuda3std6ranges3__45__cpo4swapE,(.L_10 - _ZN40_INTERNAL_57eaca50_4_k_cu_6619f004_106904cuda3std6ranges3__45__cpo4swapE)
_ZN40_INTERNAL_57eaca50_4_k_cu_6619f004_106904cuda3std6ranges3__45__cpo4swapE:
	.zero		1
.L_10:


//--------------------- .nv.constant0._ZN7cutlass13device_kernelINS_4gemm6kernel13GemmUniversalIN4cute5tupleIJiiiiEEENS1_10collective13CollectiveMmaINS1_35MainloopSm100TmaUmmaWarpSpecializedILi6ELi2ELi4ENS5_IJNS4_1CILi2EEENSA_ILi1EEESC_EEEEENS5_IJNSA_ILi64EEENSA_ILi192EEESF_EEENS_10bfloat16_tENS5_IJlSC_lEEESI_SJ_NS4_8TiledMMAINS4_8MMA_AtomIJNS4_20SM100_MMA_F16BF16_SSISI_SI_fLi64ELi192ELNS4_4UMMA5MajorE0ELSO_0ELNSN_7ScaleInE0ELSP_0EEEEEENS4_6LayoutINS5_IJSC_SC_SC_EEENS5_IJNSA_ILi0EEESU_SU_EEEEENS5_IJNS4_10UnderscoreESX_SX_EEEEENS4_13SM90_TMA_LOADENS4_14ComposedLayoutINS4_7SwizzleILi3ELi4ELi3EEENS4_18smem_ptr_flag_bitsILi16EEENSS_INS5_IJNSA_ILi8EEESF_EEENS5_IJSF_SC_EEEEEEEvNS4_8identityENS4_23SM90_TMA_LOAD_MULTICASTES1A_vS1B_EENS_8epilogue10collective18CollectiveEpilogueINS1E_23Sm100TmaWarpSpecializedILi3ELi2ELi32ELb1ELb0EEEJSH_NS5_IJNSS_ISF_SC_EES1J_EEESI_SJ_SI_SJ_NS1E_6fusion15FusionCallbacksIS1I_NS1L_17LinearCombinationISI_fSI_fLNS_15FloatRoundStyleE2EEESH_S1K_JEEENS4_5SM1004TMEM4LOAD26SM100_TMEM_LOAD_16dp256b8xES10_S1A_NS4_17SM75_U32x4_LDSM_NENS4_14SM90_TMA_STOREES1A_NS4_17SM90_U32x4_STSM_NENS4_39AutoVectorizingCopyWithAssumedAlignmentILi128EEEEEEvvEEEEvNT_6ParamsE --------------------------
	.section	.nv.constant0._ZN7cutlass13device_kernelINS_4gemm6kernel13GemmUniversalIN4cute5tupleIJiiiiEEENS1_10collective13CollectiveMmaINS1_35MainloopSm100TmaUmmaWarpSpecializedILi6ELi2ELi4ENS5_IJNS4_1CILi2EEENSA_ILi1EEESC_EEEEENS5_IJNSA_ILi64EEENSA_ILi192EEESF_EEENS_10bfloat16_tENS5_IJlSC_lEEESI_SJ_NS4_8TiledMMAINS4_8MMA_AtomIJNS4_20SM100_MMA_F16BF16_SSISI_SI_fLi64ELi192ELNS4_4UMMA5MajorE0ELSO_0ELNSN_7ScaleInE0ELSP_0EEEEEENS4_6LayoutINS5_IJSC_SC_SC_EEENS5_IJNSA_ILi0EEESU_SU_EEEEENS5_IJNS4_10UnderscoreESX_SX_EEEEENS4_13SM90_TMA_LOADENS4_14ComposedLayoutINS4_7SwizzleILi3ELi4ELi3EEENS4_18smem_ptr_flag_bitsILi16EEENSS_INS5_IJNSA_ILi8EEESF_EEENS5_IJSF_SC_EEEEEEEvNS4_8identityENS4_23SM90_TMA_LOAD_MULTICASTES1A_vS1B_EENS_8epilogue10collective18CollectiveEpilogueINS1E_23Sm100TmaWarpSpecializedILi3ELi2ELi32ELb1ELb0EEEJSH_NS5_IJNSS_ISF_SC_EES1J_EEESI_SJ_SI_SJ_NS1E_6fusion15FusionCallbacksIS1I_NS1L_17LinearCombinationISI_fSI_fLNS_15FloatRoundStyleE2EEESH_S1K_JEEENS4_5SM1004TMEM4LOAD26SM100_TMEM_LOAD_16dp256b8xES10_S1A_NS4_17SM75_U32x4_LDSM_NENS4_14SM90_TMA_STOREES1A_NS4_17SM90_U32x4_STSM_NENS4_39AutoVectorizingCopyWithAssumedAlignmentILi128EEEEEEvvEEEEvNT_6ParamsE,"a",@progbits
	.sectionflags	@""
	.align	4
.nv.constant0._ZN7cutlass13device_kernelINS_4gemm6kernel13GemmUniversalIN4cute5tupleIJiiiiEEENS1_10collective13CollectiveMmaINS1_35MainloopSm100TmaUmmaWarpSpecializedILi6ELi2ELi4ENS5_IJNS4_1CILi2EEENSA_ILi1EEESC_EEEEENS5_IJNSA_ILi64EEENSA_ILi192EEESF_EEENS_10bfloat16_tENS5_IJlSC_lEEESI_SJ_NS4_8TiledMMAINS4_8MMA_AtomIJNS4_20SM100_MMA_F16BF16_SSISI_SI_fLi64ELi192ELNS4_4UMMA5MajorE0ELSO_0ELNSN_7ScaleInE0ELSP_0EEEEEENS4_6LayoutINS5_IJSC_SC_SC_EEENS5_IJNSA_ILi0EEESU_SU_EEEEENS5_IJNS4_10UnderscoreESX_SX_EEEEENS4_13SM90_TMA_LOADENS4_14ComposedLayoutINS4_7SwizzleILi3ELi4ELi3EEENS4_18smem_ptr_flag_bitsILi16EEENSS_INS5_IJNSA_ILi8EEESF_EEENS5_IJSF_SC_EEEEEEEvNS4_8identityENS4_23SM90_TMA_LOAD_MULTICASTES1A_vS1B_EENS_8epilogue10collective18CollectiveEpilogueINS1E_23Sm100TmaWarpSpecializedILi3ELi2ELi32ELb1ELb0EEEJSH_NS5_IJNSS_ISF_SC_EES1J_EEESI_SJ_SI_SJ_NS1E_6fusion15FusionCallbacksIS1I_NS1L_17LinearCombinationISI_fSI_fLNS_15FloatRoundStyleE2EEESH_S1K_JEEENS4_5SM1004TMEM4LOAD26SM100_TMEM_LOAD_16dp256b8xES10_S1A_NS4_17SM75_U32x4_LDSM_NENS4_14SM90_TMA_STOREES1A_NS4_17SM90_U32x4_STSM_NENS4_39AutoVectorizingCopyWithAssumedAlignmentILi128EEEEEEvvEEEEvNT_6ParamsE:
	.zero		2944


//--------------------- SYMBOLS --------------------------

	.type		.nv.reservedSmem.offset0,@object
	.size		.nv.reservedSmem.offset0,0x4
	.type		.nv.reservedSmem.cap,@object
	.size		.nv.reservedSmem.cap,0x4
	.type		__assertfail,@function
